def matmul_kernel(
    a_ptr,
    b_ptr,
    c_ptr,
    M,
    N,
    K,
    stride_am,
    stride_ak,
    stride_bk,
    stride_bn,
    stride_cm,
    stride_cn,
    BLOCK_M: tl.constexpr,
    BLOCK_N: tl.constexpr,
    BLOCK_K: tl.constexpr,
    GROUP_M: tl.constexpr,
):
    pid = tl.program_id(axis=0)
    num_pid_m = tl.cdiv(M, BLOCK_M)
    num_pid_n = tl.cdiv(N, BLOCK_N)
    num_pid_in_group = GROUP_M * num_pid_n
    group_id = pid // num_pid_in_group
    first_pid_m = group_id * GROUP_M
    group_size_m = min(num_pid_m - first_pid_m, GROUP_M)
    pid_m = first_pid_m + ((pid % num_pid_in_group) % group_size_m)
    pid_n = (pid % num_pid_in_group) // group_size_m

    offs_am = (pid_m * BLOCK_M + tl.arange(0, BLOCK_M)) % M
    offs_bn = (pid_n * BLOCK_N + tl.arange(0, BLOCK_N)) % N
    offs_k = tl.arange(0, BLOCK_K)
    a_ptrs = a_ptr + offs_am[:, None] * stride_am + offs_k[None, :] * stride_ak
    b_ptrs = b_ptr + offs_k[:, None] * stride_bk + offs_bn[None, :] * stride_bn

    acc = tl.zeros((BLOCK_M, BLOCK_N), dtype=tl.float32)
    for kk in range(0, tl.cdiv(K, BLOCK_K)):
        a = tl.load(a_ptrs, mask=offs_k[None, :] < K - kk * BLOCK_K, other=0.0)
        b = tl.load(b_ptrs, mask=offs_k[:, None] < K - kk * BLOCK_K, other=0.0)
        acc = tl.dot(a, b, acc)
        a_ptrs += BLOCK_K * stride_ak
        b_ptrs += BLOCK_K * stride_bk

    c = acc.to(c_ptr.dtype.element_ty)
    offs_cm = pid_m * BLOCK_M + tl.arange(0, BLOCK_M)
    offs_cn = pid_n * BLOCK_N + tl.arange(0, BLOCK_N)
    c_ptrs = c_ptr + offs_cm[:, None] * stride_cm + offs_cn[None, :] * stride_cn
    mask = (offs_cm[:, None] < M) & (offs_cn[None, :] < N)
    tl.store(c_ptrs, c, mask=mask)

# config = {"BLOCK_K": 64, "BLOCK_M": 128, "BLOCK_N": 64, "GROUP_M": 8, "arch": "sm_100", "dtype": "fp16", "num_ctas": 4, "num_stages": 3, "num_warps": 4}
# arch = sm_100


// ===== COMPILED SASS (sm_100a) =====

	.target	sm_100a

	.elftype	@"ET_EXEC"


//--------------------- .note.nv.tkinfo           --------------------------
	.section	.note.nv.tkinfo,"",@"SHT_NOTE"
	.sectionflags	@"SHF_NOTE_NV_TKINFO"
	.tkinfo
        /*0018*/ 	.word	0x00000081
        /*0030*/ 	.string	""
        /*0030*/ 	.string	"ptxas-blackwell"
        /*0030*/ 	.string	"Cuda compilation tools, release 12.9, V12.9.86"
        /*0030*/ 	.string	"Build cuda_12.9.r12.9/compiler.36037853_0"
        /*0030*/ 	.string	"-v  -suppress-debug-info  -lineinfo  -arch sm_100a "



//--------------------- .note.nv.cuver            --------------------------
	.section	.note.nv.cuver,"",@"SHT_NOTE"
	.sectionflags	@"SHF_NOTE_NV_CUVER"
        /*0018*/ 	.short	0x0001
        /*001a*/ 	.short	0x0064
        /*001c*/ 	.short	0x0001
        /*001e*/ 	.short	0x0000
        /*0020*/ 	.short	0x0001
        /*0022*/ 	.short	0x0000


//--------------------- .nv.info                  --------------------------
	.section	.nv.info,"",@"SHT_CUDA_INFO"
	.align	4


	//----- nvinfo : EIATTR_REGCOUNT
	.align		4
        /*0000*/ 	.byte	0x04, 0x2f
        /*0002*/ 	.short	(.L_4 - .L_3)
	.align		4
.L_3:
        /*0004*/ 	.word	index@(matmul_kernel)
        /*0008*/ 	.word	0x000000a8


	//----- nvinfo : EIATTR_FRAME_SIZE
	.align		4
.L_4:
        /*000c*/ 	.byte	0x04, 0x11
        /*000e*/ 	.short	(.L_6 - .L_5)
	.align		4
.L_5:
        /*0010*/ 	.word	index@($__internal_2_$__cuda_sm10x_tcgen05_guardrail_trap_unallocated_columns_being_dealloced)
        /*0014*/ 	.word	0x00000000


	//----- nvinfo : EIATTR_FRAME_SIZE
	.align		4
.L_6:
        /*0018*/ 	.byte	0x04, 0x11
        /*001a*/ 	.short	(.L_8 - .L_7)
	.align		4
.L_7:
        /*001c*/ 	.word	index@($__internal_1_$__cuda_sm10x_tcgen05_guardrail_trap_phase_invalid_during_alloc)
        /*0020*/ 	.word	0x00000000


	//----- nvinfo : EIATTR_FRAME_SIZE
	.align		4
.L_8:
        /*0024*/ 	.byte	0x04, 0x11
        /*0026*/ 	.short	(.L_10 - .L_9)
	.align		4
.L_9:
        /*0028*/ 	.word	index@($__internal_0_$__cuda_sm10x_tcgen05_guardrail_trap_col_being_dealloced_not_returned_by_alloc)
        /*002c*/ 	.word	0x00000000


	//----- nvinfo : EIATTR_FRAME_SIZE
	.align		4
.L_10:
        /*0030*/ 	.byte	0x04, 0x11
        /*0032*/ 	.short	(.L_12 - .L_11)
	.align		4
.L_11:
        /*0034*/ 	.word	index@(matmul_kernel)
        /*0038*/ 	.word	0x00000000


	//----- nvinfo : EIATTR_MIN_STACK_SIZE
	.align		4
.L_12:
        /*003c*/ 	.byte	0x04, 0x12
        /*003e*/ 	.short	(.L_14 - .L_13)
	.align		4
.L_13:
        /*0040*/ 	.word	index@(matmul_kernel)
        /*0044*/ 	.word	0x00000000
.L_14:


//--------------------- .nv.info.matmul_kernel    --------------------------
	.section	.nv.info.matmul_kernel,"",@"SHT_CUDA_INFO"
	.sectionflags	@""
	.align	4


	//----- nvinfo : EIATTR_CUDA_API_VERSION
	.align		4
        /*0000*/ 	.byte	0x04, 0x37
        /*0002*/ 	.short	(.L_16 - .L_15)
.L_15:
        /*0004*/ 	.word	0x00000081


	//----- nvinfo : EIATTR_KPARAM_INFO
	.align		4
.L_16:
        /*0008*/ 	.byte	0x04, 0x17
        /*000a*/ 	.short	(.L_18 - .L_17)
.L_17:
        /*000c*/ 	.word	0x00000000
        /*0010*/ 	.short	0x000d
        /*0012*/ 	.short	0x0048
        /*0014*/ 	.byte	0x00, 0xf4, 0x21, 0x00


	//----- nvinfo : EIATTR_KPARAM_INFO
	.align		4
.L_18:
        /*0018*/ 	.byte	0x04, 0x17
        /*001a*/ 	.short	(.L_20 - .L_19)
.L_19:
        /*001c*/ 	.word	0x00000000
        /*0020*/ 	.short	0x000c
        /*0022*/ 	.short	0x0040
        /*0024*/ 	.byte	0x00, 0xf4, 0x21, 0x00


	//----- nvinfo : EIATTR_KPARAM_INFO
	.align		4
.L_20:
        /*0028*/ 	.byte	0x04, 0x17
        /*002a*/ 	.short	(.L_22 - .L_21)
.L_21:
        /*002c*/ 	.word	0x00000000
        /*0030*/ 	.short	0x000b
        /*0032*/ 	.short	0x0038
        /*0034*/ 	.byte	0x00, 0xf0, 0x11, 0x00


	//----- nvinfo : EIATTR_KPARAM_INFO
	.align		4
.L_22:
        /*0038*/ 	.byte	0x04, 0x17
        /*003a*/ 	.short	(.L_24 - .L_23)
.L_23:
        /*003c*/ 	.word	0x00000000
        /*0040*/ 	.short	0x000a
        /*0042*/ 	.short	0x0034
        /*0044*/ 	.byte	0x00, 0xf0, 0x11, 0x00


	//----- nvinfo : EIATTR_KPARAM_INFO
	.align		4
.L_24:
        /*0048*/ 	.byte	0x04, 0x17
        /*004a*/ 	.short	(.L_26 - .L_25)
.L_25:
        /*004c*/ 	.word	0x00000000
        /*0050*/ 	.short	0x0009
        /*0052*/ 	.short	0x0030
        /*0054*/ 	.byte	0x00, 0xf0, 0x11, 0x00


	//----- nvinfo : EIATTR_KPARAM_INFO
	.align		4
.L_26:
        /*0058*/ 	.byte	0x04, 0x17
        /*005a*/ 	.short	(.L_28 - .L_27)
.L_27:
        /*005c*/ 	.word	0x00000000
        /*0060*/ 	.short	0x0008
        /*0062*/ 	.short	0x002c
        /*0064*/ 	.byte	0x00, 0xf0, 0x11, 0x00


	//----- nvinfo : EIATTR_KPARAM_INFO
	.align		4
.L_28:
        /*0068*/ 	.byte	0x04, 0x17
        /*006a*/ 	.short	(.L_30 - .L_29)
.L_29:
        /*006c*/ 	.word	0x00000000
        /*0070*/ 	.short	0x0007
        /*0072*/ 	.short	0x0028
        /*0074*/ 	.byte	0x00, 0xf0, 0x11, 0x00


	//----- nvinfo : EIATTR_KPARAM_INFO
	.align		4
.L_30:
        /*0078*/ 	.byte	0x04, 0x17
        /*007a*/ 	.short	(.L_32 - .L_31)
.L_31:
        /*007c*/ 	.word	0x00000000
        /*0080*/ 	.short	0x0006
        /*0082*/ 	.short	0x0024
        /*0084*/ 	.byte	0x00, 0xf0, 0x11, 0x00


	//----- nvinfo : EIATTR_KPARAM_INFO
	.align		4
.L_32:
        /*0088*/ 	.byte	0x04, 0x17
        /*008a*/ 	.short	(.L_34 - .L_33)
.L_33:
        /*008c*/ 	.word	0x00000000
        /*0090*/ 	.short	0x0005
        /*0092*/ 	.short	0x0020
        /*0094*/ 	.byte	0x00, 0xf0, 0x11, 0x00


	//----- nvinfo : EIATTR_KPARAM_INFO
	.align		4
.L_34:
        /*0098*/ 	.byte	0x04, 0x17
        /*009a*/ 	.short	(.L_36 - .L_35)
.L_35:
        /*009c*/ 	.word	0x00000000
        /*00a0*/ 	.short	0x0004
        /*00a2*/ 	.short	0x001c
        /*00a4*/ 	.byte	0x00, 0xf0, 0x11, 0x00


	//----- nvinfo : EIATTR_KPARAM_INFO
	.align		4
.L_36:
        /*00a8*/ 	.byte	0x04, 0x17
        /*00aa*/ 	.short	(.L_38 - .L_37)
.L_37:
        /*00ac*/ 	.word	0x00000000
        /*00b0*/ 	.short	0x0003
        /*00b2*/ 	.short	0x0018
        /*00b4*/ 	.byte	0x00, 0xf0, 0x11, 0x00


	//----- nvinfo : EIATTR_KPARAM_INFO
	.align		4
.L_38:
        /*00b8*/ 	.byte	0x04, 0x17
        /*00ba*/ 	.short	(.L_40 - .L_39)
.L_39:
        /*00bc*/ 	.word	0x00000000
        /*00c0*/ 	.short	0x0002
        /*00c2*/ 	.short	0x0010
        /*00c4*/ 	.byte	0x00, 0xf4, 0x21, 0x00


	//----- nvinfo : EIATTR_KPARAM_INFO
	.align		4
.L_40:
        /*00c8*/ 	.byte	0x04, 0x17
        /*00ca*/ 	.short	(.L_42 - .L_41)
.L_41:
        /*00cc*/ 	.word	0x00000000
        /*00d0*/ 	.short	0x0001
        /*00d2*/ 	.short	0x0008
        /*00d4*/ 	.byte	0x00, 0xf4, 0x21, 0x00


	//----- nvinfo : EIATTR_KPARAM_INFO
	.align		4
.L_42:
        /*00d8*/ 	.byte	0x04, 0x17
        /*00da*/ 	.short	(.L_44 - .L_43)
.L_43:
        /*00dc*/ 	.word	0x00000000
        /*00e0*/ 	.short	0x0000
        /*00e2*/ 	.short	0x0000
        /*00e4*/ 	.byte	0x00, 0xf4, 0x21, 0x00


	//----- nvinfo : EIATTR_EXPLICIT_CLUSTER
	.align		4
.L_44:
        /*00e8*/ 	.byte	0x01, 0x3e
	.zero		2


	//----- nvinfo : EIATTR_CTA_PER_CLUSTER
	.align		4
        /*00ec*/ 	.byte	0x04, 0x3d
        /*00ee*/ 	.short	(.L_46 - .L_45)
.L_45:
        /*00f0*/ 	.word	0x00000004
        /*00f4*/ 	.word	0x00000001
        /*00f8*/ 	.word	0x00000001


	//----- nvinfo : EIATTR_AT_ENTRY_FRAGMENTS
	.align		4
.L_46:
        /*00fc*/ 	.byte	0x04, 0x4f
        /*00fe*/ 	.short	(.L_48 - .L_47)


	//   ....[0]....
.L_47:
        /*0100*/ 	.word	0x00000004


	//----- nvinfo : EIATTR_RESERVED_SMEM_USED
	.align		4
.L_48:
        /*0104*/ 	.byte	0x01, 0x41
	.zero		2


	//----- nvinfo : EIATTR_SPARSE_MMA_MASK
	.align		4
        /*0108*/ 	.byte	0x03, 0x50
        /*010a*/ 	.short	0x0000


	//----- nvinfo : EIATTR_TCGEN05_1CTA_USED
	.align		4
        /*010c*/ 	.byte	0x01, 0x51
	.zero		2


	//----- nvinfo : EIATTR_MAXREG_COUNT
	.align		4
        /*0110*/ 	.byte	0x03, 0x1b
        /*0112*/ 	.short	0x00ff


	//----- nvinfo : EIATTR_NUM_BARRIERS
	.align		4
        /*0114*/ 	.byte	0x02, 0x4c
        /*0116*/ 	.byte	0x01
	.zero		1


	//----- nvinfo : EIATTR_INT_WARP_WIDE_INSTR_OFFSETS
	.align		4
        /*0118*/ 	.byte	0x04, 0x31
        /*011a*/ 	.short	(.L_50 - .L_49)


	//   ....[0]....
.L_49:
        /*011c*/ 	.word	0x00001b90


	//   ....[1]....
        /*0120*/ 	.word	0x00001c40


	//   ....[2]....
        /*0124*/ 	.word	0x000031b0


	//   ....[3]....
        /*0128*/ 	.word	0x00005d40


	//   ....[4]....
        /*012c*/ 	.word	0x00005d90


	//----- nvinfo : EIATTR_COOP_GROUP_MASK_REGIDS
	.align		4
.L_50:
        /*0130*/ 	.byte	0x04, 0x29
        /*0132*/ 	.short	(.L_52 - .L_51)


	//   ....[0]....
.L_51:
        /*0134*/ 	.word	0xffffffff


	//   ....[1]....
        /*0138*/ 	.word	0xffffffff


	//   ....[2]....
        /*013c*/ 	.word	0xffffffff


	//   ....[3]....
        /*0140*/ 	.word	0xffffffff


	//----- nvinfo : EIATTR_COOP_GROUP_INSTR_OFFSETS
	.align		4
.L_52:
        /*0144*/ 	.byte	0x04, 0x28
        /*0146*/ 	.short	(.L_54 - .L_53)


	//   ....[0]....
.L_53:
        /*0148*/ 	.word	0x00000070


	//   ....[1]....
        /*014c*/ 	.word	0x00000320


	//   ....[2]....
        /*0150*/ 	.word	0x00005be0


	//   ....[3]....
        /*0154*/ 	.word	0x00005e40


	//----- nvinfo : EIATTR_VRC_CTA_INIT_COUNT
	.align		4
.L_54:
        /*0158*/ 	.byte	0x02, 0x4a
        /*015a*/ 	.byte	0x80
	.zero		1


	//----- nvinfo : EIATTR_MBARRIER_INSTR_OFFSETS
	.align		4
        /*015c*/ 	.byte	0x04, 0x39
        /*015e*/ 	.short	(.L_56 - .L_55)


	//   ....[0]....
.L_55:
        /*0160*/ 	.word	0x00001ea0
        /*0164*/ 	.word	0x000000ff
        /*0168*/ 	.word	0x00000000
        /*016c*/ 	.short	0x0100
        /*016e*/ 	.byte	0x0a
	.zero		1


	//   ....[1]....
        /*0170*/ 	.word	0x00003200
        /*0174*/ 	.word	0x000000ff
        /*0178*/ 	.word	0x00006008
        /*017c*/ 	.short	0x0100
        /*017e*/ 	.byte	0x0d
	.zero		1


	//   ....[2]....
        /*0180*/ 	.word	0x00004180
        /*0184*/ 	.word	0x000000ff
        /*0188*/ 	.word	0x00000000
        /*018c*/ 	.short	0x010a
        /*018e*/ 	.byte	0x0a
	.zero		1


	//   ....[3]....
        /*0190*/ 	.word	0x00005390
        /*0194*/ 	.word	0x000000ff
        /*0198*/ 	.word	0x00000000
        /*019c*/ 	.short	0x010a
        /*019e*/ 	.byte	0x0a
	.zero		1


	//   ....[4]....
        /*01a0*/ 	.word	0x00005480
        /*01a4*/ 	.word	0x000000ff
        /*01a8*/ 	.word	0x00006000
        /*01ac*/ 	.short	0x0108
        /*01ae*/ 	.byte	0x0d
	.zero		1


	//   ....[5]....
        /*01b0*/ 	.word	0x000054d0
        /*01b4*/ 	.word	0x000000ff
        /*01b8*/ 	.word	0x00006008
        /*01bc*/ 	.short	0x0108
        /*01be*/ 	.byte	0x0d
	.zero		1


	//   ....[6]....
        /*01c0*/ 	.word	0x00005e60
        /*01c4*/ 	.word	0x000000ff
        /*01c8*/ 	.word	0x00000000
        /*01cc*/ 	.short	0x010a
        /*01ce*/ 	.byte	0x0a
	.zero		1


	//   ....[7]....
        /*01d0*/ 	.word	0x00005e90
        /*01d4*/ 	.word	0x000000ff
        /*01d8*/ 	.word	0x00000000
        /*01dc*/ 	.short	0x010a
        /*01de*/ 	.byte	0x0a
	.zero		1


	//----- nvinfo : EIATTR_NUM_MBARRIERS
	.align		4
.L_56:
        /*01e0*/ 	.byte	0x03, 0x38
        /*01e2*/ 	.short	0x0002


	//----- nvinfo : EIATTR_EXIT_INSTR_OFFSETS
	.align		4
        /*01e4*/ 	.byte	0x04, 0x1c
        /*01e6*/ 	.short	(.L_58 - .L_57)


	//   ....[0]....
.L_57:
        /*01e8*/ 	.word	0x00005e50


	//----- nvinfo : EIATTR_REQNTID
	.align		4
.L_58:
        /*01ec*/ 	.byte	0x04, 0x10
        /*01ee*/ 	.short	(.L_60 - .L_59)
.L_59:
        /*01f0*/ 	.word	0x00000080
        /*01f4*/ 	.word	0x00000001
        /*01f8*/ 	.word	0x00000001


	//----- nvinfo : EIATTR_CRS_STACK_SIZE
	.align		4
.L_60:
        /*01fc*/ 	.byte	0x04, 0x1e
        /*01fe*/ 	.short	(.L_62 - .L_61)
.L_61:
        /*0200*/ 	.word	0x00000000


	//----- nvinfo : EIATTR_CBANK_PARAM_SIZE
	.align		4
.L_62:
        /*0204*/ 	.byte	0x03, 0x19
        /*0206*/ 	.short	0x0050


	//----- nvinfo : EIATTR_PARAM_CBANK
	.align		4
        /*0208*/ 	.byte	0x04, 0x0a
        /*020a*/ 	.short	(.L_64 - .L_63)
	.align		4
.L_63:
        /*020c*/ 	.word	index@(.nv.constant0.matmul_kernel)
        /*0210*/ 	.short	0x0380
        /*0212*/ 	.short	0x0050


	//----- nvinfo : EIATTR_SW_WAR
	.align		4
.L_64:
        /*0214*/ 	.byte	0x04, 0x36
        /*0216*/ 	.short	(.L_66 - .L_65)
.L_65:
        /*0218*/ 	.word	0x00000008
.L_66:


//--------------------- .nv.compat                --------------------------
	.section	.nv.compat,"",@"SHT_CUDA_COMPAT_INFO"
	.align	4
        /*0000*/ 	.byte	0x02, 0x02, 0x02, 0x00, 0x02, 0x05, 0x05, 0x00, 0x02, 0x03, 0x00, 0x00, 0x02, 0x06, 0x01, 0x00


//--------------------- .nv.callgraph             --------------------------
	.section	.nv.callgraph,"",@"SHT_CUDA_CALLGRAPH"
	.align	4
	.sectionentsize	8
	.align		4
        /*0000*/ 	.word	0x00000000
	.align		4
        /*0004*/ 	.word	0xffffffff
	.align		4
        /*0008*/ 	.word	0x00000000
	.align		4
        /*000c*/ 	.word	0xfffffffe
	.align		4
        /*0010*/ 	.word	0x00000000
	.align		4
        /*0014*/ 	.word	0xfffffffd
	.align		4
        /*0018*/ 	.word	0x00000000
	.align		4
        /*001c*/ 	.word	0xfffffffc


//--------------------- .text.matmul_kernel       --------------------------
	.section	.text.matmul_kernel,"ax",@progbits
	.align	128
        .global         matmul_kernel
        .type           matmul_kernel,@function
        .size           matmul_kernel,(.L_x_20 - matmul_kernel)
        .other          matmul_kernel,@"STO_CUDA_ENTRY STV_DEFAULT"
matmul_kernel:
.text.matmul_kernel:
[----:B------:R-:W0:Y:S01]  /*0000*/  LDC R1, c[0x0][0x37c] ;  /* 0x0000df00ff017b82 */ /* 0x000e220000000800 */
[----:B------:R-:W1:Y:S01]  /*0010*/  S2R R0, SR_TID.X ;  /* 0x0000000000007919 */ /* 0x000e620000002100 */
[----:B------:R-:W2:Y:S01]  /*0020*/  LDCU.64 UR22, c[0x0][0x358] ;  /* 0x00006b00ff1677ac */ /* 0x000ea20008000a00 */
[----:B-1----:R-:W-:-:S13]  /*0030*/  ISETP.GE.U32.AND P0, PT, R0, 0x20, PT ;  /* 0x000000200000780c */ /* 0x002fda0003f06070 */
[----:B------:R-:W-:Y:S02]  /*0040*/  VOTEU.ANY UP0, P0 ;  /* 0x0000000000ff7886 */ /* 0x000fe40000000100 */
[----:B0-2---:R-:W-:Y:S05]  /*0050*/  BRA.U UP0, `(.L_x_0) ;  /* 0x0000000100b47547 */ /* 0x005fea000b800000 */
[----:B------:R-:W0:Y:S01]  /*0060*/  S2UR UR6, SR_CgaCtaId ;  /* 0x00000000000679c3 */ /* 0x000e220000008800 */
[----:B------:R-:W-:Y:S01]  /*0070*/  NOP ;  /* 0x0000000000007918 */ /* 0x000fe20000000000 */
[----:B------:R-:W-:Y:S02]  /*0080*/  UMOV UR4, 0x40 ;  /* 0x0000004000047882 */ /* 0x000fe40000000000 */
[----:B0-----:R-:W-:-:S09]  /*0090*/  ULEA UR4, UR6, UR4, 0x18 ;  /* 0x0000000406047291 */ /* 0x001fd2000f8ec0ff */
[----:B------:R-:W0:Y:S01]  /*00a0*/  LDS.U8 R2, [UR4] ;  /* 0x00000004ff027984 */ /* 0x000e220008000000 */
[----:B------:R-:W-:Y:S02]  /*00b0*/  UMOV UR4, 0x400 ;  /* 0x0000040000047882 */ /* 0x000fe40000000000 */
[----:B------:R-:W-:Y:S01]  /*00c0*/  ULEA UR4, UR6, UR4, 0x18 ;  /* 0x0000000406047291 */ /* 0x000fe2000f8ec0ff */
[----:B0-----:R-:W-:-:S13]  /*00d0*/  ISETP.NE.AND P0, PT, R2, RZ, PT ;  /* 0x000000ff0200720c */ /* 0x001fda0003f05270 */
[----:B------:R-:W-:Y:S05]  /*00e0*/  @P0 BRA `(.L_x_1) ;  /* 0x0000000000780947 */ /* 0x000fea0003800000 */
[----:B------:R-:W-:-:S13]  /*00f0*/  ELECT P0, URZ, PT ;  /* 0x0000000000ff782f */ /* 0x000fda0003800000 */
[----:B------:R-:W-:Y:S05]  /*0100*/  @!P0 BRA `(.L_x_2) ;  /* 0x0000000000808947 */ /* 0x000fea0003800000 */
[----:B------:R-:W-:Y:S01]  /*0110*/  UMOV UR5, 0x1 ;  /* 0x0000000100057882 */ /* 0x000fe20000000000 */
[----:B------:R-:W-:-:S04]  /*0120*/  IMAD.MOV.U32 R5, RZ, RZ, 0x1 ;  /* 0x00000001ff057424 */ /* 0x000fc800078e00ff */
[----:B------:R-:W-:Y:S04]  /*0130*/  DEPBAR.LE SB0, 0x36 ;  /* 0x00008d800000791a */ /* 0x000fe80000000000 */
[----:B------:R-:W0:Y:S02]  /*0140*/  UTCATOMSWS.FIND_AND_SET.ALIGN UP1, UR5, UR5 ;  /* 0x00000005000575e3 */ /* 0x000e240008020800 */
[----:B0-----:R-:W-:-:S04]  /*0150*/  PLOP3.LUT P0, PT, PT, PT, UP1, 0x80, 0x8 ;  /* 0x000000000008781c */ /* 0x001fc80003f0f018 */
[----:B------:R-:W-:-:S04]  /*0160*/  SEL R2, RZ, 0xffffffff, !P0 ;  /* 0xffffffffff027807 */ /* 0x000fc80004000000 */
[----:B------:R-:W-:Y:S01]  /*0170*/  ISETP.NE.AND P0, PT, R2, RZ, PT ;  /* 0x000000ff0200720c */ /* 0x000fe20003f05270 */
[----:B------:R-:W-:-:S12]  /*0180*/  IMAD.U32 R2, RZ, RZ, UR5 ;  /* 0x00000005ff027e24 */ /* 0x000fd8000f8e00ff */
[----:B------:R-:W-:Y:S05]  /*0190*/  @P0 BRA `(.L_x_3) ;  /* 0x0000000000240947 */ /* 0x000fea0003800000 */
.L_x_4:
[----:B------:R-:W-:Y:S05]  /*01a0*/  NANOSLEEP 0x64 ;  /* 0x000000640000795d */ /* 0x000fea0003800000 */
[----:B------:R-:W-:-:S05]  /*01b0*/  UMOV UR5, 0x1 ;  /* 0x0000000100057882 */ /* 0x000fca0000000000 */
[----:B------:R-:W-:Y:S04]  /*01c0*/  DEPBAR.LE SB0, 0x36 ;  /* 0x00008d800000791a */ /* 0x000fe80000000000 */
[----:B------:R-:W0:Y:S02]  /*01d0*/  UTCATOMSWS.FIND_AND_SET.ALIGN UP1, UR5, UR5 ;  /* 0x00000005000575e3 */ /* 0x000e240008020800 */
[----:B0-----:R-:W-:-:S04]  /*01e0*/  PLOP3.LUT P0, PT, PT, PT, UP1, 0x80, 0x8 ;  /* 0x000000000008781c */ /* 0x001fc80003f0f018 */
[----:B------:R-:W-:-:S04]  /*01f0*/  SEL R2, RZ, 0xffffffff, !P0 ;  /* 0xffffffffff027807 */ /* 0x000fc80004000000 */
[----:B------:R-:W-:Y:S01]  /*0200*/  ISETP.NE.AND P0, PT, R2, RZ, PT ;  /* 0x000000ff0200720c */ /* 0x000fe20003f05270 */
[----:B------:R-:W-:-:S12]  /*0210*/  IMAD.U32 R2, RZ, RZ, UR5 ;  /* 0x00000005ff027e24 */ /* 0x000fd8000f8e00ff */
[----:B------:R-:W-:Y:S05]  /*0220*/  @!P0 BRA `(.L_x_4) ;  /* 0xfffffffc00dc8947 */ /* 0x000fea000383ffff */
.L_x_3:
[C---:B------:R-:W-:Y:S01]  /*0230*/  VIADD R4, R2.reuse, 0x10 ;  /* 0x0000001002047836 */ /* 0x040fe20000000000 */
[----:B------:R-:W-:Y:S01]  /*0240*/  UMOV UR5, 0x50 ;  /* 0x0000005000057882 */ /* 0x000fe20000000000 */
[C---:B------:R-:W-:Y:S01]  /*0250*/  SHF.L.U32 R3, R5.reuse, R2, RZ ;  /* 0x0000000205037219 */ /* 0x040fe200000006ff */
[----:B------:R-:W-:Y:S01]  /*0260*/  ULEA UR5, UR6, UR5, 0x18 ;  /* 0x0000000506057291 */ /* 0x000fe2000f8ec0ff */
[----:B------:R-:W-:Y:S01]  /*0270*/  IMAD.SHL.U32 R2, R2, 0x20, RZ ;  /* 0x0000002002027824 */ /* 0x000fe200078e00ff */
[----:B------:R-:W-:-:S04]  /*0280*/  SHF.L.U32 R4, R5, R4, RZ ;  /* 0x0000000405047219 */ /* 0x000fc800000006ff */
[----:B------:R-:W-:-:S05]  /*0290*/  LOP3.LUT R3, R4, R3, RZ, 0xfc, !PT ;  /* 0x0000000304037212 */ /* 0x000fca00078efcff */
[----:B------:R0:W-:Y:S04]  /*02a0*/  ATOMS.OR RZ, [UR5], R3 ;  /* 0x00000003ffff798c */ /* 0x0001e8000b000005 */
[----:B------:R0:W-:Y:S01]  /*02b0*/  STS [UR4], R2 ;  /* 0x00000002ff007988 */ /* 0x0001e20008000804 */
[----:B------:R-:W-:Y:S05]  /*02c0*/  BRA `(.L_x_2) ;  /* 0x0000000000107947 */ /* 0x000fea0003800000 */
.L_x_1:
[----:B------:R-:W-:-:S05]  /*02d0*/  IMAD.MOV.U32 R2, RZ, RZ, -0x1 ;  /* 0xffffffffff027424 */ /* 0x000fca00078e00ff */
[----:B------:R0:W-:Y:S02]  /*02e0*/  STS [UR4], R2 ;  /* 0x00000002ff007988 */ /* 0x0001e40008000804 */
[----:B0-----:R-:W-:-:S07]  /*02f0*/  MOV R2, 0x310 ;  /* 0x0000031000027802 */ /* 0x001fce0000000f00 */
[----:B------:R-:W-:Y:S05]  /*0300*/  CALL.REL.NOINC `($__internal_1_$__cuda_sm10x_tcgen05_guardrail_trap_phase_invalid_during_alloc) ;  /* 0x0000005800f87944 */ /* 0x000fea0003c00000 */
.L_x_2:
[----:B------:R-:W-:Y:S05]  /*0310*/  WARPSYNC.ALL ;  /* 0x0000000000007948 */ /* 0x000fea0003800000 */
[----:B------:R-:W-:Y:S01]  /*0320*/  NOP ;  /* 0x0000000000007918 */ /* 0x000fe20000000000 */
.L_x_0:
[----:B------:R-:W1:Y:S08]  /*0330*/  LDC.64 R10, c[0x0][0x398] ;  /* 0x0000e600ff0a7b82 */ /* 0x000e700000000a00 */
[----:B------:R-:W2:Y:S02]  /*0340*/  S2UR UR5, SR_CgaSize ;  /* 0x00000000000579c3 */ /* 0x000ea40000008a00 */
[----:B--2---:R-:W-:-:S12]  /*0350*/  UIMAD UR5, UR5, -0xa0, URZ ;  /* 0xffffff60050578a4 */ /* 0x004fd8000f8e02ff */
[----:B------:R-:W2:Y:S01]  /*0360*/  LDCU UR5, c[0x0][UR5+0x2b0] ;  /* 0x00005600050577ac */ /* 0x000ea20008000800 */
[----:B------:R-:W-:Y:S02]  /*0370*/  SHF.R.U32.HI R105, RZ, 0x6, R0 ;  /* 0x00000006ff697819 */ /* 0x000fe40000011600 */
[----:B------:R-:W-:Y:S01]  /*0380*/  LOP3.LUT R18, R0, 0x3f, RZ, 0xc0, !PT ;  /* 0x0000003f00127812 */ /* 0x000fe200078ec0ff */
[----:B------:R-:W3:Y:S01]  /*0390*/  LDCU.128 UR8, c[0x0][0x3a0] ;  /* 0x00007400ff0877ac */ /* 0x000ee20008000c00 */
[----:B------:R-:W-:Y:S01]  /*03a0*/  SGXT.U32 R105, R105, 0x1 ;  /* 0x000000016969781a */ /* 0x000fe20000000000 */
[----:B------:R-:W4:Y:S01]  /*03b0*/  S2UR UR4, SR_CTAID.X ;  /* 0x00000000000479c3 */ /* 0x000f220000002500 */
[----:B------:R-:W-:Y:S01]  /*03c0*/  UMOV UR13, 0x400 ;  /* 0x00000400000d7882 */ /* 0x000fe20000000000 */
[----:B------:R-:W5:Y:S01]  /*03d0*/  LDCU.128 UR16, c[0x0][0x380] ;  /* 0x00007000ff1077ac */ /* 0x000f620008000c00 */
[----:B------:R-:W-:Y:S01]  /*03e0*/  LOP3.LUT R52, R105, 0x12, RZ, 0xfc, !PT ;  /* 0x0000001269347812 */ /* 0x000fe200078efcff */
[----:B------:R-:W-:Y:S01]  /*03f0*/  UMOV UR7, 0x1 ;  /* 0x0000000100077882 */ /* 0x000fe20000000000 */
[----:B---3--:R-:W-:Y:S01]  /*0400*/  UIADD3 UR28, UPT, UPT, UR8, 0x3f, URZ ;  /* 0x0000003f081c7890 */ /* 0x008fe2000fffe0ff */
[----:B01----:R-:W-:Y:S01]  /*0410*/  VIADD R2, R11, 0x3f ;  /* 0x0000003f0b027836 */ /* 0x003fe20000000000 */
[----:B------:R-:W-:Y:S01]  /*0420*/  IABS R15, R10 ;  /* 0x0000000a000f7213 */ /* 0x000fe20000000000 */
[----:B------:R-:W-:Y:S01]  /*0430*/  IMAD.U32 R45, RZ, RZ, UR10 ;  /* 0x0000000aff2d7e24 */ /* 0x000fe2000f8e00ff */
[----:B------:R-:W-:Y:S01]  /*0440*/  UISETP.GT.AND UP1, UPT, UR28, 0x3f, UPT ;  /* 0x0000003f1c00788c */ /* 0x000fe2000bf24270 */
[----:B------:R-:W-:-:S02]  /*0450*/  LOP3.LUT R70, RZ, R11, RZ, 0x33, !PT ;  /* 0x0000000bff467212 */ /* 0x000fc400078e33ff */
[----:B------:R-:W-:Y:S02]  /*0460*/  SHF.R.S32.HI R3, RZ, 0x1f, R2 ;  /* 0x0000001fff037819 */ /* 0x000fe40000011402 */
[----:B----4-:R-:W-:Y:S02]  /*0470*/  I2FP.F32.U32 R6, UR4 ;  /* 0x0000000400067c45 */ /* 0x010fe40008201000 */
[----:B------:R-:W-:Y:S01]  /*0480*/  LEA.HI R3, R3, R2, RZ, 0x6 ;  /* 0x0000000203037211 */ /* 0x000fe200078f30ff */
[----:B------:R-:W-:Y:S01]  /*0490*/  BAR.SYNC.DEFER_BLOCKING 0x0 ;  /* 0x0000000000007b1d */ /* 0x000fe20000010000 */
[----:B------:R-:W-:Y:S01]  /*04a0*/  PLOP3.LUT P3, PT, PT, PT, UP1, 0x80, 0x8 ;  /* 0x000000000008781c */ /* 0x000fe20003f6f018 */
[----:B--2---:R-:W-:Y:S01]  /*04b0*/  FMUL R6, R6, UR5 ;  /* 0x0000000506067c20 */ /* 0x004fe20008400000 */
[----:B------:R-:W-:-:S03]  /*04c0*/  SHF.R.S32.HI R3, RZ, 0x6, R3 ;  /* 0x00000006ff037819 */ /* 0x000fc60000011403 */
[----:B------:R-:W0:Y:S02]  /*04d0*/  F2I.U32.TRUNC.NTZ R7, R6 ;  /* 0x0000000600077305 */ /* 0x000e24000020f000 */
[----:B------:R-:W1:Y:S01]  /*04e0*/  S2UR UR5, SR_CgaCtaId ;  /* 0x00000000000579c3 */ /* 0x000e620000008800 */
[----:B------:R-:W-:-:S05]  /*04f0*/  IMAD.SHL.U32 R4, R3, 0x8, RZ ;  /* 0x0000000803047824 */ /* 0x000fca00078e00ff */
[----:B------:R-:W-:-:S04]  /*0500*/  IABS R9, R4 ;  /* 0x0000000400097213 */ /* 0x000fc80000000000 */
[----:B------:R-:W2:Y:S01]  /*0510*/  I2F.RP R5, R9 ;  /* 0x0000000900057306 */ /* 0x000ea20000209400 */
[----:B0-----:R-:W-:Y:S01]  /*0520*/  IABS R12, R7 ;  /* 0x00000007000c7213 */ /* 0x001fe20000000000 */
[----:B-1----:R-:W-:-:S06]  /*0530*/  USHF.L.U32 UR4, UR5, 0x5, URZ ;  /* 0x0000000505047899 */ /* 0x002fcc00080006ff */
[----:B--2---:R-:W0:Y:S01]  /*0540*/  MUFU.RCP R5, R5 ;  /* 0x0000000500057308 */ /* 0x004e220000001000 */
[----:B------:R-:W-:Y:S02]  /*0550*/  ULEA UR13, UR5, UR13, 0x18 ;  /* 0x0000000d050d7291 */ /* 0x000fe4000f8ec0ff */
[----:B------:R-:W-:Y:S02]  /*0560*/  ULOP3.LUT UR6, UR4, 0x20, URZ, 0xc0, !UPT ;  /* 0x0000002004067892 */ /* 0x000fe4000f8ec0ff */
[----:B------:R-:W-:Y:S02]  /*0570*/  ULOP3.LUT UR4, UR4, 0x40, URZ, 0xc0, !UPT ;  /* 0x0000004004047892 */ /* 0x000fe4000f8ec0ff */
[----:B------:R-:W-:-:S03]  /*0580*/  UIADD3 UR15, UPT, UPT, UR13, 0x6000, URZ ;  /* 0x000060000d0f7890 */ /* 0x000fc6000fffe0ff */
[----:B------:R-:W1:Y:S01]  /*0590*/  LDS R36, [UR13] ;  /* 0x0000000dff247984 */ /* 0x000e620008000800 */
[----:B0-----:R-:W-:Y:S01]  /*05a0*/  VIADD R2, R5, 0xffffffe ;  /* 0x0ffffffe05027836 */ /* 0x001fe20000000000 */
[----:B------:R-:W-:-:S03]  /*05b0*/  IABS R5, R4 ;  /* 0x0000000400057213 */ /* 0x000fc60000000000 */
[----:B------:R0:W2:Y:S02]  /*05c0*/  F2I.FTZ.U32.TRUNC.NTZ R3, R2 ;  /* 0x0000000200037305 */ /* 0x0000a4000021f000 */
[----:B0-----:R-:W-:Y:S02]  /*05d0*/  IMAD.MOV.U32 R2, RZ, RZ, RZ ;  /* 0x000000ffff027224 */ /* 0x001fe400078e00ff */
[----:B--2---:R-:W-:-:S04]  /*05e0*/  IMAD.MOV R8, RZ, RZ, -R3 ;  /* 0x000000ffff087224 */ /* 0x004fc800078e0a03 */
[----:B------:R-:W-:Y:S02]  /*05f0*/  IMAD R13, R8, R9, RZ ;  /* 0x00000009080d7224 */ /* 0x000fe400078e02ff */
[----:B------:R-:W-:Y:S02]  /*0600*/  IMAD.MOV.U32 R8, RZ, RZ, R12 ;  /* 0x000000ffff087224 */ /* 0x000fe400078e000c */
[----:B------:R-:W-:-:S04]  /*0610*/  IMAD.HI.U32 R3, R3, R13, R2 ;  /* 0x0000000d03037227 */ /* 0x000fc800078e0002 */
[----:B------:R-:W-:Y:S02]  /*0620*/  IMAD.MOV R2, RZ, RZ, -R5 ;  /* 0x000000ffff027224 */ /* 0x000fe400078e0a05 */
[----:B------:R-:W-:Y:S01]  /*0630*/  IMAD.HI.U32 R3, R3, R8, RZ ;  /* 0x0000000803037227 */ /* 0x000fe200078e00ff */
[----:B-1----:R-:W-:-:S03]  /*0640*/  R2UR UR12, R36 ;  /* 0x00000000240c72ca */ /* 0x002fc600000e0000 */
[----:B------:R-:W-:Y:S01]  /*0650*/  IMAD R2, R3, R2, R8 ;  /* 0x0000000203027224 */ /* 0x000fe200078e0208 */
[----:B------:R-:W-:Y:S04]  /*0660*/  BAR.SYNC.DEFER_BLOCKING 0x0 ;  /* 0x0000000000007b1d */ /* 0x000fe80000010000 */
[----:B------:R-:W-:-:S13]  /*0670*/  ISETP.GT.U32.AND P1, PT, R9, R2, PT ;  /* 0x000000020900720c */ /* 0x000fda0003f24070 */
[----:B------:R-:W-:Y:S02]  /*0680*/  @!P1 IMAD.IADD R2, R2, 0x1, -R9 ;  /* 0x0000000102029824 */ /* 0x000fe400078e0a09 */
[----:B------:R-:W-:Y:S01]  /*0690*/  @!P1 VIADD R3, R3, 0x1 ;  /* 0x0000000103039836 */ /* 0x000fe20000000000 */
[----:B------:R-:W-:Y:S02]  /*06a0*/  ISETP.NE.AND P1, PT, R4, RZ, PT ;  /* 0x000000ff0400720c */ /* 0x000fe40003f25270 */
[----:B------:R-:W-:Y:S02]  /*06b0*/  ISETP.GE.U32.AND P0, PT, R2, R9, PT ;  /* 0x000000090200720c */ /* 0x000fe40003f06070 */
[----:B------:R-:W-:-:S04]  /*06c0*/  LOP3.LUT R2, R7, R4, RZ, 0x3c, !PT ;  /* 0x0000000407027212 */ /* 0x000fc800078e3cff */
[----:B------:R-:W-:Y:S01]  /*06d0*/  ISETP.GE.AND P2, PT, R2, RZ, PT ;  /* 0x000000ff0200720c */ /* 0x000fe20003f46270 */
[----:B------:R-:W-:-:S06]  /*06e0*/  VIADD R2, R10, 0x7f ;  /* 0x0000007f0a027836 */ /* 0x000fcc0000000000 */
[----:B------:R-:W-:-:S04]  /*06f0*/  @P0 VIADD R3, R3, 0x1 ;  /* 0x0000000103030836 */ /* 0x000fc80000000000 */
[----:B------:R-:W-:Y:S01]  /*0700*/  IMAD.MOV.U32 R5, RZ, RZ, R3 ;  /* 0x000000ffff057224 */ /* 0x000fe200078e0003 */
[----:B------:R-:W-:-:S03]  /*0710*/  SHF.R.S32.HI R3, RZ, 0x1f, R2 ;  /* 0x0000001fff037819 */ /* 0x000fc60000011402 */
[----:B------:R-:W-:Y:S01]  /*0720*/  @!P2 IMAD.MOV R5, RZ, RZ, -R5 ;  /* 0x000000ffff05a224 */ /* 0x000fe200078e0a05 */
[----:B------:R-:W-:Y:S02]  /*0730*/  @!P1 LOP3.LUT R5, RZ, R4, RZ, 0x33, !PT ;  /* 0x00000004ff059212 */ /* 0x000fe400078e33ff */
[----:B------:R-:W-:-:S03]  /*0740*/  LEA.HI R3, R3, R2, RZ, 0x7 ;  /* 0x0000000203037211 */ /* 0x000fc600078f38ff */
[----:B------:R-:W-:Y:S02]  /*0750*/  IMAD.SHL.U32 R8, R5, 0x8, RZ ;  /* 0x0000000805087824 */ /* 0x000fe400078e00ff */
[----:B------:R-:W-:-:S03]  /*0760*/  IMAD.MOV R5, RZ, RZ, -R5 ;  /* 0x000000ffff057224 */ /* 0x000fc600078e0a05 */
[----:B------:R-:W-:Y:S01]  /*0770*/  LEA.HI.SX32 R3, R3, -R8, 0x19 ;  /* 0x8000000803037211 */ /* 0x000fe200078fcaff */
[----:B------:R-:W-:Y:S01]  /*0780*/  IMAD R13, R4, R5, R7 ;  /* 0x00000005040d7224 */ /* 0x000fe200078e0207 */
[----:B------:R-:W-:Y:S02]  /*0790*/  IABS R7, R11 ;  /* 0x0000000b00077213 */ /* 0x000fe40000000000 */
[----:B------:R-:W-:Y:S02]  /*07a0*/  VIMNMX R12, PT, PT, R3, 0x8, PT ;  /* 0x00000008030c7848 */ /* 0x000fe40003fe0100 */
[----:B------:R-:W-:Y:S02]  /*07b0*/  IABS R4, R13 ;  /* 0x0000000d00047213 */ /* 0x000fe40000000000 */
[----:B------:R-:W-:-:S04]  /*07c0*/  IABS R9, R12 ;  /* 0x0000000c00097213 */ /* 0x000fc80000000000 */
[----:B------:R-:W0:Y:S08]  /*07d0*/  I2F.RP R6, R9 ;  /* 0x0000000900067306 */ /* 0x000e300000209400 */
[----:B0-----:R-:W0:Y:S02]  /*07e0*/  MUFU.RCP R6, R6 ;  /* 0x0000000600067308 */ /* 0x001e240000001000 */
[----:B0-----:R-:W-:-:S06]  /*07f0*/  VIADD R2, R6, 0xffffffe ;  /* 0x0ffffffe06027836 */ /* 0x001fcc0000000000 */
[----:B------:R0:W1:Y:S02]  /*0800*/  F2I.FTZ.U32.TRUNC.NTZ R3, R2 ;  /* 0x0000000200037305 */ /* 0x000064000021f000 */
[----:B0-----:R-:W-:Y:S02]  /*0810*/  IMAD.MOV.U32 R2, RZ, RZ, RZ ;  /* 0x000000ffff027224 */ /* 0x001fe400078e00ff */
[----:B-1----:R-:W-:-:S04]  /*0820*/  IMAD.MOV R14, RZ, RZ, -R3 ;  /* 0x000000ffff0e7224 */ /* 0x002fc800078e0a03 */
[----:B------:R-:W-:Y:S02]  /*0830*/  IMAD R5, R14, R9, RZ ;  /* 0x000000090e057224 */ /* 0x000fe400078e02ff */
[----:B------:R-:W-:Y:S02]  /*0840*/  IMAD.MOV.U32 R14, RZ, RZ, R15 ;  /* 0x000000ffff0e7224 */ /* 0x000fe400078e000f */
[----:B------:R-:W-:Y:S01]  /*0850*/  IMAD.HI.U32 R3, R3, R5, R2 ;  /* 0x0000000503037227 */ /* 0x000fe200078e0002 */
[----:B------:R-:W-:Y:S01]  /*0860*/  IABS R2, R12 ;  /* 0x0000000c00027213 */ /* 0x000fe20000000000 */
[----:B------:R-:W0:Y:S04]  /*0870*/  I2F.RP R6, R14 ;  /* 0x0000000e00067306 */ /* 0x000e280000209400 */
[----:B------:R-:W-:-:S02]  /*0880*/  IMAD.MOV R5, RZ, RZ, -R2 ;  /* 0x000000ffff057224 */ /* 0x000fc400078e0a02 */
[----:B------:R-:W-:Y:S02]  /*0890*/  IMAD.MOV.U32 R2, RZ, RZ, R7 ;  /* 0x000000ffff027224 */ /* 0x000fe400078e0007 */
[----:B------:R-:W-:Y:S02]  /*08a0*/  IMAD.HI.U32 R3, R3, R4, RZ ;  /* 0x0000000403037227 */ /* 0x000fe400078e00ff */
[----:B------:R-:W1:Y:S02]  /*08b0*/  I2F.RP R7, R2 ;  /* 0x0000000200077306 */ /* 0x000e640000209400 */
[----:B------:R-:W-:-:S05]  /*08c0*/  IMAD R4, R3, R5, R4 ;  /* 0x0000000503047224 */ /* 0x000fca00078e0204 */
[----:B------:R-:W-:Y:S01]  /*08d0*/  ISETP.GT.U32.AND P1, PT, R9, R4, PT ;  /* 0x000000040900720c */ /* 0x000fe20003f24070 */
[----:B0-----:R-:W0:Y:S08]  /*08e0*/  MUFU.RCP R6, R6 ;  /* 0x0000000600067308 */ /* 0x001e300000001000 */
[----:B-1----:R-:W1:Y:S04]  /*08f0*/  MUFU.RCP R7, R7 ;  /* 0x0000000700077308 */ /* 0x002e680000001000 */
[----:B------:R-:W-:-:S02]  /*0900*/  @!P1 IMAD.IADD R4, R4, 0x1, -R9 ;  /* 0x0000000104049824 */ /* 0x000fc400078e0a09 */
[----:B------:R-:W-:Y:S01]  /*0910*/  @!P1 VIADD R3, R3, 0x1 ;  /* 0x0000000103039836 */ /* 0x000fe20000000000 */
[----:B------:R-:W-:Y:S02]  /*0920*/  ISETP.NE.AND P1, PT, R12, RZ, PT ;  /* 0x000000ff0c00720c */ /* 0x000fe40003f25270 */
[----:B------:R-:W-:Y:S01]  /*0930*/  ISETP.GE.U32.AND P0, PT, R4, R9, PT ;  /* 0x000000090400720c */ /* 0x000fe20003f06070 */
[----:B0-----:R-:W-:Y:S01]  /*0940*/  VIADD R5, R6, 0xffffffe ;  /* 0x0ffffffe06057836 */ /* 0x001fe20000000000 */
[----:B------:R-:W-:Y:S02]  /*0950*/  LOP3.LUT R4, R13, R12, RZ, 0x3c, !PT ;  /* 0x0000000c0d047212 */ /* 0x000fe400078e3cff */
[----:B------:R-:W-:Y:S02]  /*0960*/  SHF.R.U32.HI R6, RZ, 0x5, R0 ;  /* 0x00000005ff067819 */ /* 0x000fe40000011600 */
[----:B------:R-:W-:Y:S01]  /*0970*/  ISETP.GE.AND P2, PT, R4, RZ, PT ;  /* 0x000000ff0400720c */ /* 0x000fe20003f46270 */
[----:B------:R-:W0:Y:S01]  /*0980*/  F2I.FTZ.U32.TRUNC.NTZ R5, R5 ;  /* 0x0000000500057305 */ /* 0x000e22000021f000 */
[----:B-1----:R-:W-:Y:S01]  /*0990*/  VIADD R7, R7, 0xffffffe ;  /* 0x0ffffffe07077836 */ /* 0x002fe20000000000 */
[----:B------:R-:W-:-:S02]  /*09a0*/  LOP3.LUT R4, R105, 0x8, RZ, 0xfc, !PT ;  /* 0x0000000869047812 */ /* 0x000fc400078efcff */
[----:B------:R-:W-:Y:S01]  /*09b0*/  R2UR UR14, R6 ;  /* 0x00000000060e72ca */ /* 0x000fe200000e0000 */
[----:B------:R-:W-:Y:S01]  /*09c0*/  IMAD.MOV.U32 R6, RZ, RZ, RZ ;  /* 0x000000ffff067224 */ /* 0x000fe200078e00ff */
[----:B------:R-:W-:Y:S01]  /*09d0*/  ISETP.LT.AND P3, PT, R4, UR8, P3 ;  /* 0x0000000804007c0c */ /* 0x000fe20009f61270 */
[----:B------:R-:W-:Y:S01]  /*09e0*/  @P0 VIADD R3, R3, 0x1 ;  /* 0x0000000103030836 */ /* 0x000fe20000000000 */
[----:B------:R-:W1:Y:S01]  /*09f0*/  F2I.FTZ.U32.TRUNC.NTZ R7, R7 ;  /* 0x0000000700077305 */ /* 0x000e62000021f000 */
[----:B------:R-:W-:-:S03]  /*0a00*/  IMAD.MOV.U32 R4, RZ, RZ, RZ ;  /* 0x000000ffff047224 */ /* 0x000fc600078e00ff */
[----:B------:R-:W-:Y:S01]  /*0a10*/  @!P2 IMAD.MOV R3, RZ, RZ, -R3 ;  /* 0x000000ffff03a224 */ /* 0x000fe200078e0a03 */
[----:B------:R-:W-:Y:S01]  /*0a20*/  @!P1 LOP3.LUT R3, RZ, R12, RZ, 0x33, !PT ;  /* 0x0000000cff039212 */ /* 0x000fe200078e33ff */
[----:B0-----:R-:W-:-:S03]  /*0a30*/  IMAD.MOV R9, RZ, RZ, -R5 ;  /* 0x000000ffff097224 */ /* 0x001fc600078e0a05 */
[----:B------:R-:W-:Y:S01]  /*0a40*/  LEA R98, R3, UR6, 0x6 ;  /* 0x0000000603627c11 */ /* 0x000fe2000f8e30ff */
[----:B------:R-:W-:Y:S02]  /*0a50*/  IMAD.MOV R3, RZ, RZ, -R3 ;  /* 0x000000ffff037224 */ /* 0x000fe400078e0a03 */
[----:B------:R-:W-:Y:S01]  /*0a60*/  IMAD R9, R9, R14, RZ ;  /* 0x0000000e09097224 */ /* 0x000fe200078e02ff */
[----:B------:R-:W-:Y:S01]  /*0a70*/  LOP3.LUT R98, R98, R105, RZ, 0xfc, !PT ;  /* 0x0000006962627212 */ /* 0x000fe200078efcff */
[----:B------:R-:W-:Y:S02]  /*0a80*/  IMAD R3, R12, R3, R13 ;  /* 0x000000030c037224 */ /* 0x000fe400078e020d */
[----:B-1----:R-:W-:Y:S01]  /*0a90*/  IMAD.MOV R15, RZ, RZ, -R7 ;  /* 0x000000ffff0f7224 */ /* 0x002fe200078e0a07 */
[C---:B------:R-:W-:Y:S01]  /*0aa0*/  LOP3.LUT R110, R98.reuse, 0x2, RZ, 0xfc, !PT ;  /* 0x00000002626e7812 */ /* 0x040fe200078efcff */
[----:B------:R-:W-:Y:S01]  /*0ab0*/  IMAD.HI.U32 R4, R5, R9, R4 ;  /* 0x0000000905047227 */ /* 0x000fe200078e0004 */
[----:B------:R-:W-:-:S02]  /*0ac0*/  LOP3.LUT R114, R98, 0x6, RZ, 0xfc, !PT ;  /* 0x0000000662727812 */ /* 0x000fc400078efcff */
[----:B------:R-:W-:Y:S01]  /*0ad0*/  IABS R13, R98 ;  /* 0x00000062000d7213 */ /* 0x000fe20000000000 */
[----:B------:R-:W-:Y:S01]  /*0ae0*/  IMAD R5, R15, R2, RZ ;  /* 0x000000020f057224 */ /* 0x000fe200078e02ff */
[----:B------:R-:W-:Y:S01]  /*0af0*/  IABS R15, R110 ;  /* 0x0000006e000f7213 */ /* 0x000fe20000000000 */
[----:B------:R-:W-:Y:S01]  /*0b00*/  IMAD.IADD R3, R8, 0x1, R3 ;  /* 0x0000000108037824 */ /* 0x000fe200078e0203 */
[----:B------:R-:W-:Y:S01]  /*0b10*/  IABS R19, R114 ;  /* 0x0000007200137213 */ /* 0x000fe20000000000 */
[----:B------:R-:W-:Y:S01]  /*0b20*/  IMAD.HI.U32 R6, R7, R5, R6 ;  /* 0x0000000507067227 */ /* 0x000fe200078e0006 */
[C---:B------:R-:W-:Y:S02]  /*0b30*/  LOP3.LUT R112, R98.reuse, 0x4, RZ, 0xfc, !PT ;  /* 0x0000000462707812 */ /* 0x040fe400078efcff */
[----:B------:R-:W-:Y:S02]  /*0b40*/  LOP3.LUT R120, R98, 0xc, RZ, 0xfc, !PT ;  /* 0x0000000c62787812 */ /* 0x000fe400078efcff */
[----:B------:R-:W-:Y:S01]  /*0b50*/  IABS R17, R112 ;  /* 0x0000007000117213 */ /* 0x000fe20000000000 */
[----:B------:R-:W-:Y:S01]  /*0b60*/  IMAD.HI.U32 R7, R6, R15, RZ ;  /* 0x0000000f06077227 */ /* 0x000fe200078e00ff */
[----:B------:R-:W-:-:S02]  /*0b70*/  IABS R25, R120 ;  /* 0x0000007800197213 */ /* 0x000fc40000000000 */
[C---:B------:R-:W-:Y:S01]  /*0b80*/  LOP3.LUT R118, R98.reuse, 0xa, RZ, 0xfc, !PT ;  /* 0x0000000a62767812 */ /* 0x040fe200078efcff */
[----:B------:R-:W-:Y:S01]  /*0b90*/  IMAD.MOV R7, RZ, RZ, -R7 ;  /* 0x000000ffff077224 */ /* 0x000fe200078e0a07 */
[----:B------:R-:W-:Y:S01]  /*0ba0*/  LOP3.LUT R116, R98, 0x8, RZ, 0xfc, !PT ;  /* 0x0000000862747812 */ /* 0x000fe200078efcff */
[----:B------:R-:W-:Y:S01]  /*0bb0*/  IMAD.HI.U32 R5, R6, R13, RZ ;  /* 0x0000000d06057227 */ /* 0x000fe200078e00ff */
[----:B------:R-:W-:Y:S02]  /*0bc0*/  LOP3.LUT R122, R98, 0x10, RZ, 0xfc, !PT ;  /* 0x00000010627a7812 */ /* 0x000fe400078efcff */
[----:B------:R-:W-:Y:S01]  /*0bd0*/  IABS R23, R118 ;  /* 0x0000007600177213 */ /* 0x000fe20000000000 */
[----:B------:R-:W-:Y:S01]  /*0be0*/  IMAD R15, R2, R7, R15 ;  /* 0x00000007020f7224 */ /* 0x000fe200078e020f */
[----:B------:R-:W-:Y:S01]  /*0bf0*/  IABS R21, R116 ;  /* 0x0000007400157213 */ /* 0x000fe20000000000 */
[----:B------:R-:W-:Y:S01]  /*0c00*/  IMAD.HI.U32 R7, R6, R19, RZ ;  /* 0x0000001306077227 */ /* 0x000fe200078e00ff */
[----:B------:R-:W-:-:S02]  /*0c10*/  IABS R29, R122 ;  /* 0x0000007a001d7213 */ /* 0x000fc40000000000 */
[C---:B------:R-:W-:Y:S01]  /*0c20*/  LOP3.LUT R121, R98.reuse, 0xe, RZ, 0xfc, !PT ;  /* 0x0000000e62797812 */ /* 0x040fe200078efcff */
[----:B------:R-:W-:Y:S01]  /*0c30*/  IMAD.MOV R5, RZ, RZ, -R5 ;  /* 0x000000ffff057224 */ /* 0x000fe200078e0a05 */
[----:B------:R-:W-:Y:S01]  /*0c40*/  LEA R3, R3, UR4, 0x7 ;  /* 0x0000000403037c11 */ /* 0x000fe2000f8e38ff */
[----:B------:R-:W-:Y:S01]  /*0c50*/  IMAD.MOV R7, RZ, RZ, -R7 ;  /* 0x000000ffff077224 */ /* 0x000fe200078e0a07 */
[----:B------:R-:W-:Y:S01]  /*0c60*/  LOP3.LUT R123, R98, 0x12, RZ, 0xfc, !PT ;  /* 0x00000012627b7812 */ /* 0x000fe200078efcff */
[----:B------:R-:W-:Y:S01]  /*0c70*/  IMAD R13, R2, R5, R13 ;  /* 0x00000005020d7224 */ /* 0x000fe200078e020d */
[----:B------:R-:W-:Y:S01]  /*0c80*/  IABS R27, R121 ;  /* 0x00000079001b7213 */ /* 0x000fe20000000000 */
[----:B------:R-:W-:Y:S01]  /*0c90*/  IMAD.HI.U32 R5, R6, R17, RZ ;  /* 0x0000001106057227 */ /* 0x000fe200078e00ff */
[----:B------:R-:W-:Y:S01]  /*0ca0*/  LOP3.LUT R124, R98, 0x14, RZ, 0xfc, !PT ;  /* 0x00000014627c7812 */ /* 0x000fe200078efcff */
[----:B------:R-:W-:Y:S01]  /*0cb0*/  USHF.L.U32 UR4, UR14, 0x15, URZ ;  /* 0x000000150e047899 */ /* 0x000fe200080006ff */
[----:B------:R-:W-:Y:S01]  /*0cc0*/  IABS R31, R123 ;  /* 0x0000007b001f7213 */ /* 0x000fe20000000000 */
[----:B------:R-:W-:Y:S01]  /*0cd0*/  IMAD R19, R2, R7, R19 ;  /* 0x0000000702137224 */ /* 0x000fe200078e0213 */
[----:B------:R-:W-:Y:S01]  /*0ce0*/  IABS R33, R124 ;  /* 0x0000007c00217213 */ /* 0x000fe20000000000 */
[----:B------:R-:W-:Y:S01]  /*0cf0*/  IMAD.HI.U32 R7, R6, R25, RZ ;  /* 0x0000001906077227 */ /* 0x000fe200078e00ff */
[C---:B------:R-:W-:Y:S01]  /*0d00*/  LOP3.LUT R125, R98.reuse, 0x16, RZ, 0xfc, !PT ;  /* 0x00000016627d7812 */ /* 0x040fe200078efcff */
[----:B------:R-:W-:Y:S01]  /*0d10*/  ULOP3.LUT UR4, UR4, 0x600000, URZ, 0xc0, !UPT ;  /* 0x0060000004047892 */ /* 0x000fe2000f8ec0ff */
[----:B------:R-:W-:Y:S01]  /*0d20*/  LOP3.LUT R127, R98, 0x1e, RZ, 0xfc, !PT ;  /* 0x0000001e627f7812 */ /* 0x000fe200078efcff */
[----:B------:R-:W-:Y:S01]  /*0d30*/  IMAD.MOV R5, RZ, RZ, -R5 ;  /* 0x000000ffff057224 */ /* 0x000fe200078e0a05 */
[----:B------:R-:W-:Y:S01]  /*0d40*/  IABS R35, R125 ;  /* 0x0000007d00237213 */ /* 0x000fe20000000000 */
[----:B------:R-:W-:Y:S01]  /*0d50*/  IMAD.MOV R7, RZ, RZ, -R7 ;  /* 0x000000ffff077224 */ /* 0x000fe200078e0a07 */
[----:B------:R-:W-:Y:S01]  /*0d60*/  IABS R43, R127 ;  /* 0x0000007f002b7213 */ /* 0x000fe20000000000 */
[C---:B------:R-:W-:Y:S01]  /*0d70*/  IMAD R17, R2.reuse, R5, R17 ;  /* 0x0000000502117224 */ /* 0x040fe200078e0211 */
[----:B------:R-:W-:Y:S01]  /*0d80*/  ISETP.GT.U32.AND P1, PT, R2, R13, PT ;  /* 0x0000000d0200720c */ /* 0x000fe20003f24070 */
[----:B------:R-:W-:Y:S01]  /*0d90*/  IMAD.HI.U32 R5, R6, R23, RZ ;  /* 0x0000001706057227 */ /* 0x000fe200078e00ff */
[----:B------:R-:W-:-:S02]  /*0da0*/  LOP3.LUT R126, R98, 0x18, RZ, 0xfc, !PT ;  /* 0x00000018627e7812 */ /* 0x000fc400078efcff */
[C---:B------:R-:W-:Y:S01]  /*0db0*/  ISETP.GT.U32.AND P6, PT, R2.reuse, R17, PT ;  /* 0x000000110200720c */ /* 0x040fe20003fc4070 */
[----:B------:R-:W-:Y:S01]  /*0dc0*/  IMAD R25, R2, R7, R25 ;  /* 0x0000000702197224 */ /* 0x000fe200078e0219 */
[----:B------:R-:W-:Y:S01]  /*0dd0*/  IABS R37, R126 ;  /* 0x0000007e00257213 */ /* 0x000fe20000000000 */
[----:B------:R-:W-:Y:S01]  /*0de0*/  IMAD.HI.U32 R8, R6, R21, RZ ;  /* 0x0000001506087227 */ /* 0x000fe200078e00ff */
[C---:B------:R-:W-:Y:S02]  /*0df0*/  LOP3.LUT R128, R98.reuse, 0x1a, RZ, 0xfc, !PT ;  /* 0x0000001a62807812 */ /* 0x040fe400078efcff */
[----:B------:R-:W-:Y:S01]  /*0e00*/  LOP3.LUT R129, R98, 0x1c, RZ, 0xfc, !PT ;  /* 0x0000001c62817812 */ /* 0x000fe200078efcff */
[----:B------:R-:W-:Y:S01]  /*0e10*/  IMAD.HI.U32 R7, R6, R29, RZ ;  /* 0x0000001d06077227 */ /* 0x000fe200078e00ff */
[----:B------:R-:W-:Y:S02]  /*0e20*/  IABS R39, R128 ;  /* 0x0000008000277213 */ /* 0x000fe40000000000 */
[----:B------:R-:W-:Y:S01]  /*0e30*/  IABS R41, R129 ;  /* 0x0000008100297213 */ /* 0x000fe20000000000 */
[----:B------:R-:W-:-:S02]  /*0e40*/  IMAD.MOV R5, RZ, RZ, -R5 ;  /* 0x000000ffff057224 */ /* 0x000fc400078e0a05 */
[----:B------:R-:W-:Y:S02]  /*0e50*/  IMAD.MOV R8, RZ, RZ, -R8 ;  /* 0x000000ffff087224 */ /* 0x000fe400078e0a08 */
[----:B------:R-:W-:Y:S02]  /*0e60*/  IMAD.MOV R7, RZ, RZ, -R7 ;  /* 0x000000ffff077224 */ /* 0x000fe400078e0a07 */
[----:B------:R-:W-:Y:S02]  /*0e70*/  IMAD.IADD R99, R18, 0x1, R3 ;  /* 0x0000000112637824 */ /* 0x000fe400078e0203 */
[----:B------:R-:W-:Y:S02]  /*0e80*/  IMAD R23, R2, R5, R23 ;  /* 0x0000000502177224 */ /* 0x000fe400078e0217 */
[----:B------:R-:W-:-:S04]  /*0e90*/  IMAD.HI.U32 R5, R6, R27, RZ ;  /* 0x0000001b06057227 */ /* 0x000fc800078e00ff */
[C---:B------:R-:W-:Y:S02]  /*0ea0*/  IMAD R21, R2.reuse, R8, R21 ;  /* 0x0000000802157224 */ /* 0x040fe400078e0215 */
[----:B------:R-:W-:Y:S01]  /*0eb0*/  IMAD R29, R2, R7, R29 ;  /* 0x00000007021d7224 */ /* 0x000fe200078e021d */
[----:B------:R-:W-:Y:S01]  /*0ec0*/  IABS R7, R99 ;  /* 0x0000006300077213 */ /* 0x000fe20000000000 */
[----:B------:R-:W-:-:S04]  /*0ed0*/  IMAD.HI.U32 R8, R6, R31, RZ ;  /* 0x0000001f06087227 */ /* 0x000fc800078e00ff */
[----:B------:R-:W-:Y:S02]  /*0ee0*/  IMAD.MOV R5, RZ, RZ, -R5 ;  /* 0x000000ffff057224 */ /* 0x000fe400078e0a05 */
[----:B------:R-:W-:-:S04]  /*0ef0*/  IMAD.HI.U32 R3, R6, R33, RZ ;  /* 0x0000002106037227 */ /* 0x000fc800078e00ff */
[----:B------:R-:W-:Y:S02]  /*0f00*/  IMAD.MOV R8, RZ, RZ, -R8 ;  /* 0x000000ffff087224 */ /* 0x000fe400078e0a08 */
[----:B------:R-:W-:-:S04]  /*0f10*/  IMAD.HI.U32 R4, R4, R7, RZ ;  /* 0x0000000704047227 */ /* 0x000fc800078e00ff */
[C---:B------:R-:W-:Y:S02]  /*0f20*/  IMAD R27, R2.reuse, R5, R27 ;  /* 0x00000005021b7224 */ /* 0x040fe400078e021b */
[----:B------:R-:W-:Y:S02]  /*0f30*/  IMAD.MOV R5, RZ, RZ, -R3 ;  /* 0x000000ffff057224 */ /* 0x000fe400078e0a03 */
[----:B------:R-:W-:Y:S02]  /*0f40*/  IMAD R31, R2, R8, R31 ;  /* 0x00000008021f7224 */ /* 0x000fe400078e021f */
[----:B------:R-:W-:-:S04]  /*0f50*/  IMAD.HI.U32 R3, R6, R35, RZ ;  /* 0x0000002306037227 */ /* 0x000fc800078e00ff */
[----:B------:R-:W-:Y:S02]  /*0f60*/  IMAD.MOV R8, RZ, RZ, -R4 ;  /* 0x000000ffff087224 */ /* 0x000fe400078e0a04 */
[----:B------:R-:W-:Y:S02]  /*0f70*/  IMAD.MOV R9, RZ, RZ, -R3 ;  /* 0x000000ffff097224 */ /* 0x000fe400078e0a03 */
[----:B------:R-:W-:Y:S02]  /*0f80*/  IMAD R3, R14, R8, R7 ;  /* 0x000000080e037224 */ /* 0x000fe400078e0207 */
[----:B------:R-:W-:Y:S02]  /*0f90*/  IMAD R33, R2, R5, R33 ;  /* 0x0000000502217224 */ /* 0x000fe400078e0221 */
[----:B------:R-:W-:Y:S01]  /*0fa0*/  IMAD.HI.U32 R5, R6, R43, RZ ;  /* 0x0000002b06057227 */ /* 0x000fe200078e00ff */
[----:B------:R-:W-:-:S03]  /*0fb0*/  ISETP.GT.U32.AND P0, PT, R14, R3, PT ;  /* 0x000000030e00720c */ /* 0x000fc60003f04070 */
[----:B------:R-:W-:Y:S02]  /*0fc0*/  IMAD.MOV R5, RZ, RZ, -R5 ;  /* 0x000000ffff057224 */ /* 0x000fe400078e0a05 */
[--C-:B------:R-:W-:Y:S02]  /*0fd0*/  @!P1 IMAD.IADD R13, R13, 0x1, -R2.reuse ;  /* 0x000000010d0d9824 */ /* 0x100fe400078e0a02 */
[C---:B------:R-:W-:Y:S02]  /*0fe0*/  IMAD R43, R2.reuse, R5, R43 ;  /* 0x00000005022b7224 */ /* 0x040fe400078e022b */
[----:B------:R-:W-:Y:S01]  /*0ff0*/  @!P6 IMAD.IADD R17, R17, 0x1, -R2 ;  /* 0x000000011111e824 */ /* 0x000fe200078e0a02 */
[C---:B------:R-:W-:Y:S01]  /*1000*/  ISETP.GT.U32.AND P1, PT, R2.reuse, R13, PT ;  /* 0x0000000d0200720c */ /* 0x040fe20003f24070 */
[----:B------:R-:W-:Y:S01]  /*1010*/  IMAD R8, R105, UR10, RZ ;  /* 0x0000000a69087c24 */ /* 0x000fe2000f8e02ff */
[C---:B------:R-:W-:Y:S01]  /*1020*/  ISETP.GT.U32.AND P4, PT, R2.reuse, R43, PT ;  /* 0x0000002b0200720c */ /* 0x040fe20003f84070 */
[----:B------:R-:W-:Y:S01]  /*1030*/  @!P0 IMAD.IADD R3, R3, 0x1, -R14 ;  /* 0x0000000103038824 */ /* 0x000fe200078e0a0e */
[----:B------:R-:W-:Y:S01]  /*1040*/  ISETP.GT.U32.AND P0, PT, R2, R15, PT ;  /* 0x0000000f0200720c */ /* 0x000fe20003f04070 */
[----:B------:R-:W-:-:S03]  /*1050*/  IMAD.HI.U32 R4, R6, R37, RZ ;  /* 0x0000002506047227 */ /* 0x000fc600078e00ff */
[----:B------:R-:W-:Y:S01]  /*1060*/  ISETP.GT.U32.AND P2, PT, R14, R3, PT ;  /* 0x000000030e00720c */ /* 0x000fe20003f44070 */
[----:B------:R-:W-:Y:S02]  /*1070*/  IMAD R5, R45, 0x2, R8 ;  /* 0x000000022d057824 */ /* 0x000fe400078e0208 */
[----:B------:R-:W-:Y:S02]  /*1080*/  IMAD.MOV R4, RZ, RZ, -R4 ;  /* 0x000000ffff047224 */ /* 0x000fe400078e0a04 */
[--C-:B------:R-:W-:Y:S01]  /*1090*/  @!P1 IMAD.IADD R13, R13, 0x1, -R2.reuse ;  /* 0x000000010d0d9824 */ /* 0x100fe200078e0a02 */
[C---:B------:R-:W-:Y:S01]  /*10a0*/  ISETP.GT.U32.AND P1, PT, R2.reuse, R23, PT ;  /* 0x000000170200720c */ /* 0x040fe20003f24070 */
[--C-:B------:R-:W-:Y:S01]  /*10b0*/  @!P4 IMAD.IADD R43, R43, 0x1, -R2.reuse ;  /* 0x000000012b2bc824 */ /* 0x100fe200078e0a02 */
[C---:B------:R-:W-:Y:S01]  /*10c0*/  ISETP.GT.U32.AND P4, PT, R2.reuse, R21, PT ;  /* 0x000000150200720c */ /* 0x040fe20003f84070 */
[----:B------:R-:W-:Y:S01]  /*10d0*/  @!P0 IMAD.IADD R15, R15, 0x1, -R2 ;  /* 0x000000010f0f8824 */ /* 0x000fe200078e0a02 */
[C---:B------:R-:W-:Y:S01]  /*10e0*/  ISETP.GT.U32.AND P0, PT, R2.reuse, R25, PT ;  /* 0x000000190200720c */ /* 0x040fe20003f04070 */
[----:B------:R-:W-:Y:S01]  /*10f0*/  IMAD R7, R45, 0x2, R5 ;  /* 0x000000022d077824 */ /* 0x000fe200078e0205 */
[C---:B------:R-:W-:Y:S01]  /*1100*/  ISETP.GT.U32.AND P5, PT, R2.reuse, R43, PT ;  /* 0x0000002b0200720c */ /* 0x040fe20003fa4070 */
[----:B------:R-:W-:Y:S01]  /*1110*/  @!P2 IMAD.IADD R3, R3, 0x1, -R14 ;  /* 0x000000010303a824 */ /* 0x000fe200078e0a0e */
[C---:B------:R-:W-:Y:S01]  /*1120*/  ISETP.GT.U32.AND P2, PT, R2.reuse, R19, PT ;  /* 0x000000130200720c */ /* 0x040fe20003f44070 */
[C---:B------:R-:W-:Y:S01]  /*1130*/  IMAD R35, R2.reuse, R9, R35 ;  /* 0x0000000902237224 */ /* 0x040fe200078e0223 */
[C---:B------:R-:W-:Y:S01]  /*1140*/  ISETP.GT.U32.AND P6, PT, R2.reuse, R15, PT ;  /* 0x0000000f0200720c */ /* 0x040fe20003fc4070 */
[----:B------:R-:W-:-:S02]  /*1150*/  IMAD R37, R2, R4, R37 ;  /* 0x0000000402257224 */ /* 0x000fc400078e0225 */
[--C-:B------:R-:W-:Y:S01]  /*1160*/  @!P1 IMAD.IADD R23, R23, 0x1, -R2.reuse ;  /* 0x0000000117179824 */ /* 0x100fe200078e0a02 */
[----:B------:R-:W-:Y:S01]  /*1170*/  ISETP.GE.AND P1, PT, R110, RZ, PT ;  /* 0x000000ff6e00720c */ /* 0x000fe20003f26270 */
[--C-:B------:R-:W-:Y:S01]  /*1180*/  @!P4 IMAD.IADD R21, R21, 0x1, -R2.reuse ;  /* 0x000000011515c824 */ /* 0x100fe200078e0a02 */
[----:B------:R-:W-:Y:S01]  /*1190*/  ISETP.GE.AND P4, PT, R98, RZ, PT ;  /* 0x000000ff6200720c */ /* 0x000fe20003f86270 */
[--C-:B------:R-:W-:Y:S01]  /*11a0*/  @!P0 IMAD.IADD R25, R25, 0x1, -R2.reuse ;  /* 0x0000000119198824 */ /* 0x100fe200078e0a02 */
[----:B------:R-:W-:Y:S01]  /*11b0*/  ISETP.GE.AND P0, PT, R112, RZ, PT ;  /* 0x000000ff7000720c */ /* 0x000fe20003f06270 */
[--C-:B------:R-:W-:Y:S01]  /*11c0*/  @!P5 IMAD.IADD R43, R43, 0x1, -R2.reuse ;  /* 0x000000012b2bd824 */ /* 0x100fe200078e0a02 */
[C---:B------:R-:W-:Y:S01]  /*11d0*/  ISETP.GT.U32.AND P5, PT, R2.reuse, R27, PT ;  /* 0x0000001b0200720c */ /* 0x040fe20003fa4070 */
[--C-:B------:R-:W-:Y:S01]  /*11e0*/  @!P2 IMAD.IADD R19, R19, 0x1, -R2.reuse ;  /* 0x000000011313a824 */ /* 0x100fe200078e0a02 */
[C---:B------:R-:W-:Y:S01]  /*11f0*/  ISETP.GT.U32.AND P2, PT, R2.reuse, R17, PT ;  /* 0x000000110200720c */ /* 0x040fe20003f44070 */
[----:B------:R-:W-:Y:S01]  /*1200*/  @!P6 IMAD.IADD R15, R15, 0x1, -R2 ;  /* 0x000000010f0fe824 */ /* 0x000fe200078e0a02 */
[----:B------:R-:W-:Y:S01]  /*1210*/  ISETP.GT.U32.AND P6, PT, R2, R25, PT ;  /* 0x000000190200720c */ /* 0x000fe20003fc4070 */
[----:B------:R-:W-:-:S04]  /*1220*/  IMAD.HI.U32 R4, R6, R39, RZ ;  /* 0x0000002706047227 */ /* 0x000fc800078e00ff */
[----:B------:R-:W-:Y:S02]  /*1230*/  @!P1 IMAD.MOV R15, RZ, RZ, -R15 ;  /* 0x000000ffff0f9224 */ /* 0x000fe400078e0a0f */
[----:B------:R-:W-:Y:S01]  /*1240*/  @!P4 IMAD.MOV R13, RZ, RZ, -R13 ;  /* 0x000000ffff0dc224 */ /* 0x000fe200078e0a0d */
[C---:B------:R-:W-:Y:S01]  /*1250*/  ISETP.GT.U32.AND P4, PT, R2.reuse, R23, PT ;  /* 0x000000170200720c */ /* 0x040fe20003f84070 */
[--C-:B------:R-:W-:Y:S01]  /*1260*/  @!P5 IMAD.IADD R27, R27, 0x1, -R2.reuse ;  /* 0x000000011b1bd824 */ /* 0x100fe200078e0a02 */
[C---:B------:R-:W-:Y:S01]  /*1270*/  ISETP.GT.U32.AND P5, PT, R2.reuse, R19, PT ;  /* 0x000000130200720c */ /* 0x040fe20003fa4070 */
[--C-:B------:R-:W-:Y:S01]  /*1280*/  @!P2 IMAD.IADD R17, R17, 0x1, -R2.reuse ;  /* 0x000000011111a824 */ /* 0x100fe200078e0a02 */
[C---:B------:R-:W-:Y:S01]  /*1290*/  ISETP.GT.U32.AND P2, PT, R2.reuse, R21, PT ;  /* 0x000000150200720c */ /* 0x040fe20003f44070 */
[----:B------:R-:W-:Y:S01]  /*12a0*/  @!P6 IMAD.IADD R25, R25, 0x1, -R2 ;  /* 0x000000011919e824 */ /* 0x000fe200078e0a02 */
[C---:B------:R-:W-:Y:S01]  /*12b0*/  ISETP.GT.U32.AND P1, PT, R2.reuse, R27, PT ;  /* 0x0000001b0200720c */ /* 0x040fe20003f24070 */
[----:B------:R-:W-:Y:S01]  /*12c0*/  @!P0 IMAD.MOV R17, RZ, RZ, -R17 ;  /* 0x000000ffff118224 */ /* 0x000fe200078e0a11 */
[----:B------:R-:W-:Y:S01]  /*12d0*/  ISETP.GT.U32.AND P0, PT, R2, R29, PT ;  /* 0x0000001d0200720c */ /* 0x000fe20003f04070 */
[----:B------:R-:W-:Y:S01]  /*12e0*/  IMAD R9, R45, 0x2, R7 ;  /* 0x000000022d097824 */ /* 0x000fe200078e0207 */
[----:B------:R-:W-:Y:S01]  /*12f0*/  ISETP.GE.AND P6, PT, R114, RZ, PT ;  /* 0x000000ff7200720c */ /* 0x000fe20003fc6270 */
[----:B------:R-:W-:-:S02]  /*1300*/  IMAD.MOV R4, RZ, RZ, -R4 ;  /* 0x000000ffff047224 */ /* 0x000fc400078e0a04 */
[--C-:B------:R-:W-:Y:S01]  /*1310*/  @!P4 IMAD.IADD R23, R23, 0x1, -R2.reuse ;  /* 0x000000011717c824 */ /* 0x100fe200078e0a02 */
[C---:B------:R-:W-:Y:S01]  /*1320*/  ISETP.GT.U32.AND P4, PT, R2.reuse, R35, PT ;  /* 0x000000230200720c */ /* 0x040fe20003f84070 */
[--C-:B------:R-:W-:Y:S01]  /*1330*/  @!P5 IMAD.IADD R19, R19, 0x1, -R2.reuse ;  /* 0x000000011313d824 */ /* 0x100fe200078e0a02 */
[C---:B------:R-:W-:Y:S01]  /*1340*/  ISETP.GT.U32.AND P5, PT, R2.reuse, R31, PT ;  /* 0x0000001f0200720c */ /* 0x040fe20003fa4070 */
[--C-:B------:R-:W-:Y:S01]  /*1350*/  @!P2 IMAD.IADD R21, R21, 0x1, -R2.reuse ;  /* 0x000000011515a824 */ /* 0x100fe200078e0a02 */
[----:B------:R-:W-:Y:S01]  /*1360*/  ISETP.GT.U32.AND P2, PT, R2, R33, PT ;  /* 0x000000210200720c */ /* 0x000fe20003f44070 */
[--C-:B------:R-:W-:Y:S01]  /*1370*/  @!P1 IMAD.IADD R27, R27, 0x1, -R2.reuse ;  /* 0x000000011b1b9824 */ /* 0x100fe200078e0a02 */
[----:B------:R-:W-:Y:S01]  /*1380*/  ISETP.GE.AND P1, PT, R116, RZ, PT ;  /* 0x000000ff7400720c */ /* 0x000fe20003f26270 */
[----:B------:R-:W-:Y:S01]  /*1390*/  @!P0 IMAD.IADD R29, R29, 0x1, -R2 ;  /* 0x000000011d1d8824 */ /* 0x000fe200078e0a02 */
[----:B------:R-:W-:Y:S01]  /*13a0*/  ISETP.GE.AND P0, PT, R118, RZ, PT ;  /* 0x000000ff7600720c */ /* 0x000fe20003f06270 */
[----:B------:R-:W-:-:S02]  /*13b0*/  IMAD R12, R45, 0x2, R9 ;  /* 0x000000022d0c7824 */ /* 0x000fc400078e0209 */
[C---:B------:R-:W-:Y:S01]  /*13c0*/  IMAD R39, R2.reuse, R4, R39 ;  /* 0x0000000402277224 */ /* 0x040fe200078e0227 */
[----:B------:R-:W-:Y:S01]  /*13d0*/  LOP3.LUT R4, R105, 0xa, RZ, 0xfc, !PT ;  /* 0x0000000a69047812 */ /* 0x000fe200078efcff */
[----:B------:R-:W-:Y:S01]  /*13e0*/  @!P6 IMAD.MOV R19, RZ, RZ, -R19 ;  /* 0x000000ffff13e224 */ /* 0x000fe200078e0a13 */
[----:B------:R-:W-:Y:S01]  /*13f0*/  ISETP.GT.U32.AND P6, PT, R2, R29, PT ;  /* 0x0000001d0200720c */ /* 0x000fe20003fc4070 */
[--C-:B------:R-:W-:Y:S01]  /*1400*/  @!P5 IMAD.IADD R31, R31, 0x1, -R2.reuse ;  /* 0x000000011f1fd824 */ /* 0x100fe200078e0a02 */
[----:B------:R-:W-:Y:S01]  /*1410*/  ISETP.GE.AND P5, PT, R120, RZ, PT ;  /* 0x000000ff7800720c */ /* 0x000fe20003fa6270 */
[----:B------:R-:W-:Y:S01]  /*1420*/  @!P2 IMAD.IADD R33, R33, 0x1, -R2 ;  /* 0x000000012121a824 */ /* 0x000fe200078e0a02 */
[----:B------:R-:W-:Y:S01]  /*1430*/  ISETP.GE.AND P2, PT, R121, RZ, PT ;  /* 0x000000ff7900720c */ /* 0x000fe20003f46270 */
[----:B------:R-:W-:Y:S01]  /*1440*/  @!P1 IMAD.MOV R21, RZ, RZ, -R21 ;  /* 0x000000ffff159224 */ /* 0x000fe200078e0a15 */
[----:B------:R-:W-:Y:S01]  /*1450*/  ISETP.GT.U32.AND P1, PT, R2, R31, PT ;  /* 0x0000001f0200720c */ /* 0x000fe20003f24070 */
[----:B------:R-:W-:-:S02]  /*1460*/  IMAD R14, R45, 0x2, R12 ;  /* 0x000000022d0e7824 */ /* 0x000fc400078e020c */
[----:B------:R-:W-:-:S04]  /*1470*/  IMAD.HI.U32 R6, R6, R41, RZ ;  /* 0x0000002906067227 */ /* 0x000fc800078e00ff */
[----:B------:R-:W-:Y:S02]  /*1480*/  IMAD R16, R45, 0x2, R14 ;  /* 0x000000022d107824 */ /* 0x000fe400078e020e */
[----:B------:R-:W-:Y:S01]  /*1490*/  @!P5 IMAD.MOV R25, RZ, RZ, -R25 ;  /* 0x000000ffff19d224 */ /* 0x000fe200078e0a19 */
[C---:B------:R-:W-:Y:S01]  /*14a0*/  ISETP.GT.U32.AND P5, PT, R2.reuse, R37, PT ;  /* 0x000000250200720c */ /* 0x040fe20003fa4070 */
[----:B------:R-:W-:Y:S01]  /*14b0*/  @!P2 IMAD.MOV R27, RZ, RZ, -R27 ;  /* 0x000000ffff1ba224 */ /* 0x000fe200078e0a1b */
[----:B------:R-:W-:Y:S01]  /*14c0*/  ISETP.GT.U32.AND P2, PT, R2, R39, PT ;  /* 0x000000270200720c */ /* 0x000fe20003f44070 */
[--C-:B------:R-:W-:Y:S01]  /*14d0*/  @!P1 IMAD.IADD R31, R31, 0x1, -R2.reuse ;  /* 0x000000011f1f9824 */ /* 0x100fe200078e0a02 */
[----:B------:R-:W-:Y:S01]  /*14e0*/  ISETP.GE.AND P1, PT, R123, RZ, PT ;  /* 0x000000ff7b00720c */ /* 0x000fe20003f26270 */
[----:B------:R-:W-:Y:S02]  /*14f0*/  @!P4 IMAD.IADD R35, R35, 0x1, -R2 ;  /* 0x000000012323c824 */ /* 0x000fe400078e0a02 */
[----:B------:R-:W-:-:S02]  /*1500*/  IMAD R20, R45, 0x4, R16 ;  /* 0x000000042d147824 */ /* 0x000fc400078e0210 */
[----:B------:R-:W-:Y:S01]  /*1510*/  IMAD.MOV R6, RZ, RZ, -R6 ;  /* 0x000000ffff067224 */ /* 0x000fe200078e0a06 */
[----:B------:R-:W-:Y:S01]  /*1520*/  ISETP.GT.U32.AND P4, PT, R2, R35, PT ;  /* 0x000000230200720c */ /* 0x000fe20003f84070 */
[----:B------:R-:W-:Y:S02]  /*1530*/  IMAD R22, R45, 0x2, R20 ;  /* 0x000000022d167824 */ /* 0x000fe400078e0214 */
[----:B------:R-:W-:Y:S01]  /*1540*/  @!P6 IMAD.IADD R29, R29, 0x1, -R2 ;  /* 0x000000011d1de824 */ /* 0x000fe200078e0a02 */
[----:B------:R-:W-:Y:S01]  /*1550*/  ISETP.GE.AND P6, PT, R122, RZ, PT ;  /* 0x000000ff7a00720c */ /* 0x000fe20003fc6270 */
[C---:B------:R-:W-:Y:S01]  /*1560*/  IMAD R41, R2.reuse, R6, R41 ;  /* 0x0000000602297224 */ /* 0x040fe200078e0229 */
[----:B------:R-:W-:Y:S01]  /*1570*/  LOP3.LUT R6, R105, 0x10, RZ, 0xfc, !PT ;  /* 0x0000001069067812 */ /* 0x000fe200078efcff */
[----:B------:R-:W-:Y:S02]  /*1580*/  IMAD R24, R45, 0x2, R22 ;  /* 0x000000022d187824 */ /* 0x000fe400078e0216 */
[--C-:B------:R-:W-:Y:S01]  /*1590*/  @!P2 IMAD.IADD R39, R39, 0x1, -R2.reuse ;  /* 0x000000012727a824 */ /* 0x100fe200078e0a02 */
[----:B------:R-:W-:Y:S01]  /*15a0*/  PLOP3.LUT P2, PT, PT, PT, UP1, 0x80, 0x8 ;  /* 0x000000000008781c */ /* 0x000fe20003f4f018 */
[----:B------:R-:W-:Y:S01]  /*15b0*/  @!P5 IMAD.IADD R37, R37, 0x1, -R2 ;  /* 0x000000012525d824 */ /* 0x000fe200078e0a02 */
[----:B------:R-:W-:Y:S01]  /*15c0*/  ISETP.GT.U32.AND P5, PT, R2, R41, PT ;  /* 0x000000290200720c */ /* 0x000fe20003fa4070 */
[C---:B------:R-:W-:Y:S01]  /*15d0*/  IMAD R26, R45.reuse, 0x2, R24 ;  /* 0x000000022d1a7824 */ /* 0x040fe200078e0218 */
[----:B------:R-:W-:Y:S01]  /*15e0*/  ISETP.LT.AND P2, PT, R6, UR8, P2 ;  /* 0x0000000806007c0c */ /* 0x000fe20009741270 */
[----:B------:R-:W-:Y:S01]  /*15f0*/  @!P1 IMAD.MOV R31, RZ, RZ, -R31 ;  /* 0x000000ffff1f9224 */ /* 0x000fe200078e0a1f */
[----:B------:R-:W-:Y:S01]  /*1600*/  ISETP.GT.U32.AND P1, PT, R2, R39, PT ;  /* 0x000000270200720c */ /* 0x000fe20003f24070 */
[----:B------:R-:W-:Y:S01]  /*1610*/  IMAD R28, R45, 0x2, R26 ;  /* 0x000000022d1c7824 */ /* 0x000fe200078e021a */
[----:B------:R-:W-:Y:S01]  /*1620*/  LEA.HI R6, R0, 0x3e, RZ, 0x1a ;  /* 0x0000003e00067811 */ /* 0x000fe200078fd0ff */
[----:B------:R-:W-:Y:S01]  /*1630*/  @!P4 IMAD.IADD R35, R35, 0x1, -R2 ;  /* 0x000000012323c824 */ /* 0x000fe200078e0a02 */
[----:B------:R-:W-:Y:S01]  /*1640*/  ISETP.GE.AND P4, PT, R125, RZ, PT ;  /* 0x000000ff7d00720c */ /* 0x000fe20003f86270 */
[----:B------:R-:W-:Y:S01]  /*1650*/  @!P6 IMAD.MOV R29, RZ, RZ, -R29 ;  /* 0x000000ffff1de224 */ /* 0x000fe200078e0a1d */
[----:B------:R-:W-:Y:S01]  /*1660*/  ISETP.GT.U32.AND P6, PT, R2, R37, PT ;  /* 0x000000250200720c */ /* 0x000fe20003fc4070 */
[----:B------:R-:W-:-:S02]  /*1670*/  IMAD R30, R45, 0x2, R28 ;  /* 0x000000022d1e7824 */ /* 0x000fc400078e021c */
[----:B------:R-:W-:Y:S02]  /*1680*/  @!P5 IMAD.IADD R41, R41, 0x1, -R2 ;  /* 0x000000012929d824 */ /* 0x000fe400078e0a02 */
[----:B------:R-:W-:Y:S02]  /*1690*/  IMAD R48, R45, 0x2, R30 ;  /* 0x000000022d307824 */ /* 0x000fe400078e021e */
[----:B------:R-:W-:Y:S01]  /*16a0*/  @!P1 IMAD.IADD R39, R39, 0x1, -R2 ;  /* 0x0000000127279824 */ /* 0x000fe200078e0a02 */
[----:B------:R-:W-:Y:S01]  /*16b0*/  ISETP.GE.AND P1, PT, R127, RZ, PT ;  /* 0x000000ff7f00720c */ /* 0x000fe20003f26270 */
[C---:B------:R-:W-:Y:S01]  /*16c0*/  IMAD R32, R45.reuse, 0x4, R48 ;  /* 0x000000042d207824 */ /* 0x040fe200078e0230 */
[C---:B------:R-:W-:Y:S01]  /*16d0*/  ISETP.GT.U32.AND P5, PT, R2.reuse, R41, PT ;  /* 0x000000290200720c */ /* 0x040fe20003fa4070 */
[----:B------:R-:W-:Y:S01]  /*16e0*/  @!P0 IMAD.MOV R23, RZ, RZ, -R23 ;  /* 0x000000ffff178224 */ /* 0x000fe200078e0a17 */
[----:B------:R-:W-:Y:S01]  /*16f0*/  ISETP.GT.U32.AND P0, PT, R2, R33, PT ;  /* 0x000000210200720c */ /* 0x000fe20003f04070 */
[----:B------:R-:W-:Y:S01]  /*1700*/  @!P4 IMAD.MOV R35, RZ, RZ, -R35 ;  /* 0x000000ffff23c224 */ /* 0x000fe200078e0a23 */
[----:B------:R-:W-:Y:S01]  /*1710*/  ISETP.GE.AND P4, PT, R126, RZ, PT ;  /* 0x000000ff7e00720c */ /* 0x000fe20003f86270 */
[----:B------:R-:W-:-:S02]  /*1720*/  IMAD R34, R45, 0x2, R32 ;  /* 0x000000022d227824 */ /* 0x000fc400078e0220 */
[----:B------:R-:W-:Y:S01]  /*1730*/  @!P6 IMAD.IADD R37, R37, 0x1, -R2 ;  /* 0x000000012525e824 */ /* 0x000fe200078e0a02 */
[----:B------:R-:W-:Y:S01]  /*1740*/  ISETP.GE.AND P6, PT, R128, RZ, PT ;  /* 0x000000ff8000720c */ /* 0x000fe20003fc6270 */
[----:B------:R-:W-:Y:S02]  /*1750*/  IMAD R49, R45, 0x2, R34 ;  /* 0x000000022d317824 */ /* 0x000fe400078e0222 */
[----:B------:R-:W-:Y:S01]  /*1760*/  @!P1 IMAD.MOV R43, RZ, RZ, -R43 ;  /* 0x000000ffff2b9224 */ /* 0x000fe200078e0a2b */
[----:B------:R-:W-:Y:S01]  /*1770*/  ISETP.GE.AND P1, PT, R99, RZ, PT ;  /* 0x000000ff6300720c */ /* 0x000fe20003f26270 */
[----:B------:R-:W-:Y:S02]  /*1780*/  IMAD R50, R45, 0x2, R49 ;  /* 0x000000022d327824 */ /* 0x000fe400078e0231 */
[----:B------:R-:W-:Y:S01]  /*1790*/  @!P5 IMAD.IADD R41, R41, 0x1, -R2 ;  /* 0x000000012929d824 */ /* 0x000fe200078e0a02 */
[----:B------:R-:W-:Y:S01]  /*17a0*/  ISETP.NE.AND P5, PT, R10, RZ, PT ;  /* 0x000000ff0a00720c */ /* 0x000fe20003fa5270 */
[----:B------:R-:W-:-:S02]  /*17b0*/  IMAD R36, R45, 0x2, R50 ;  /* 0x000000022d247824 */ /* 0x000fc400078e0232 */
[----:B------:R-:W-:Y:S01]  /*17c0*/  @!P0 IMAD.IADD R33, R33, 0x1, -R2 ;  /* 0x0000000121218824 */ /* 0x000fe200078e0a02 */
[----:B------:R-:W-:Y:S01]  /*17d0*/  ISETP.GE.AND P0, PT, R124, RZ, PT ;  /* 0x000000ff7c00720c */ /* 0x000fe20003f06270 */
[----:B------:R-:W-:Y:S01]  /*17e0*/  @!P4 IMAD.MOV R37, RZ, RZ, -R37 ;  /* 0x000000ffff25c224 */ /* 0x000fe200078e0a25 */
[----:B------:R-:W-:Y:S01]  /*17f0*/  ISETP.GE.AND P4, PT, R129, RZ, PT ;  /* 0x000000ff8100720c */ /* 0x000fe20003f86270 */
[----:B------:R-:W-:Y:S01]  /*1800*/  @!P6 IMAD.MOV R39, RZ, RZ, -R39 ;  /* 0x000000ffff27e224 */ /* 0x000fe200078e0a27 */
[----:B------:R-:W-:Y:S01]  /*1810*/  ISETP.NE.AND P6, PT, R11, RZ, PT ;  /* 0x000000ff0b00720c */ /* 0x000fe20003fc5270 */
[C---:B------:R-:W-:Y:S01]  /*1820*/  IMAD R38, R45.reuse, 0x2, R36 ;  /* 0x000000022d267824 */ /* 0x040fe200078e0224 */
[----:B------:R-:W-:Y:S01]  /*1830*/  LEA.HI R2, R0, 0xe, RZ, 0x1a ;  /* 0x0000000e00027811 */ /* 0x000fe200078fd0ff */
[----:B------:R-:W-:Y:S01]  /*1840*/  IMAD.MOV.U32 R85, RZ, RZ, R3 ;  /* 0x000000ffff557224 */ /* 0x000fe200078e0003 */
[C---:B------:R-:W-:Y:S01]  /*1850*/  SEL R82, R70.reuse, R15, !P6 ;  /* 0x0000000f46527207 */ /* 0x040fe20007000000 */
[C---:B------:R-:W-:Y:S01]  /*1860*/  IMAD R15, R45.reuse, 0x2, R38 ;  /* 0x000000022d0f7824 */ /* 0x040fe200078e0226 */
[C---:B------:R-:W-:Y:S01]  /*1870*/  SEL R90, R70.reuse, R19, !P6 ;  /* 0x00000013465a7207 */ /* 0x040fe20007000000 */
[----:B------:R-:W-:Y:S01]  /*1880*/  @!P1 IMAD.MOV R85, RZ, RZ, -R85 ;  /* 0x000000ffff559224 */ /* 0x000fe200078e0a55 */
[----:B------:R-:W-:Y:S01]  /*1890*/  @!P5 LOP3.LUT R85, RZ, R10, RZ, 0x33, !PT ;  /* 0x0000000aff55d212 */ /* 0x000fe200078e33ff */
[C---:B------:R-:W-:Y:S01]  /*18a0*/  IMAD R10, R45.reuse, 0x4, R15 ;  /* 0x000000042d0a7824 */ /* 0x040fe200078e020f */
[C---:B------:R-:W-:Y:S01]  /*18b0*/  SEL R94, R70.reuse, R23, !P6 ;  /* 0x00000017465e7207 */ /* 0x040fe20007000000 */
[----:B------:R-:W-:Y:S01]  /*18c0*/  @!P0 IMAD.MOV R33, RZ, RZ, -R33 ;  /* 0x000000ffff218224 */ /* 0x000fe200078e0a21 */
[C---:B------:R-:W-:Y:S01]  /*18d0*/  SEL R80, R70.reuse, R13, !P6 ;  /* 0x0000000d46507207 */ /* 0x040fe20007000000 */
[----:B------:R-:W-:Y:S01]  /*18e0*/  @!P4 IMAD.MOV R41, RZ, RZ, -R41 ;  /* 0x000000ffff29c224 */ /* 0x000fe200078e0a29 */
[C---:B------:R-:W-:Y:S01]  /*18f0*/  SEL R88, R70.reuse, R17, !P6 ;  /* 0x0000001146587207 */ /* 0x040fe20007000000 */
[----:B------:R-:W-:Y:S01]  /*1900*/  IMAD R19, R45, 0x2, R10 ;  /* 0x000000022d137824 */ /* 0x000fe200078e020a */
[C---:B------:R-:W-:Y:S01]  /*1910*/  SEL R92, R70.reuse, R21, !P6 ;  /* 0x00000015465c7207 */ /* 0x040fe20007000000 */
[----:B------:R-:W-:Y:S01]  /*1920*/  IMAD R85, R85, UR9, RZ ;  /* 0x0000000955557c24 */ /* 0x000fe2000f8e02ff */
[C---:B------:R-:W-:Y:S01]  /*1930*/  SEL R96, R70.reuse, R25, !P6 ;  /* 0x0000001946607207 */ /* 0x040fe20007000000 */
[C---:B------:R-:W-:Y:S01]  /*1940*/  IMAD R23, R45.reuse, 0x2, R19 ;  /* 0x000000022d177824 */ /* 0x040fe200078e0213 */
[----:B------:R-:W-:Y:S01]  /*1950*/  SEL R100, R70, R27, !P6 ;  /* 0x0000001b46647207 */ /* 0x000fe20007000000 */
[----:B------:R-:W-:Y:S01]  /*1960*/  IMAD R11, R2, UR10, RZ ;  /* 0x0000000a020b7c24 */ /* 0x000fe2000f8e02ff */
[C---:B------:R-:W-:Y:S01]  /*1970*/  SEL R102, R70.reuse, R29, !P6 ;  /* 0x0000001d46667207 */ /* 0x040fe20007000000 */
[----:B------:R-:W-:Y:S01]  /*1980*/  IMAD R2, R45, 0x2, R23 ;  /* 0x000000022d027824 */ /* 0x000fe200078e0217 */
[C---:B------:R-:W-:Y:S01]  /*1990*/  SEL R104, R70.reuse, R31, !P6 ;  /* 0x0000001f46687207 */ /* 0x040fe20007000000 */
[----:B------:R-:W-:Y:S01]  /*19a0*/  IMAD.SHL.U32 R84, R85, 0x2, RZ ;  /* 0x0000000255547824 */ /* 0x000fe200078e00ff */
[C---:B------:R-:W-:Y:S01]  /*19b0*/  SEL R106, R70.reuse, R33, !P6 ;  /* 0x00000021466a7207 */ /* 0x040fe20007000000 */
[C---:B------:R-:W-:Y:S01]  /*19c0*/  IMAD R25, R45.reuse, 0x2, R2 ;  /* 0x000000022d197824 */ /* 0x040fe200078e0202 */
[----:B------:R-:W-:Y:S01]  /*19d0*/  SEL R108, R70, R35, !P6 ;  /* 0x00000023466c7207 */ /* 0x000fe20007000000 */
[----:B------:R-:W-:Y:S01]  /*19e0*/  IMAD R51, R6, UR10, RZ ;  /* 0x0000000a06337c24 */ /* 0x000fe2000f8e02ff */
[C---:B------:R-:W-:Y:S01]  /*19f0*/  SEL R131, R70.reuse, R37, !P6 ;  /* 0x0000002546837207 */ /* 0x040fe20007000000 */
[----:B------:R-:W-:Y:S01]  /*1a00*/  IMAD R6, R45, 0x2, R25 ;  /* 0x000000022d067824 */ /* 0x000fe200078e0219 */
[----:B------:R-:W-:-:S02]  /*1a10*/  SEL R78, R70, R39, !P6 ;  /* 0x00000027464e7207 */ /* 0x000fc40007000000 */
[C---:B------:R-:W-:Y:S02]  /*1a20*/  SEL R76, R70.reuse, R41, !P6 ;  /* 0x00000029464c7207 */ /* 0x040fe40007000000 */
[----:B------:R-:W-:Y:S02]  /*1a30*/  PLOP3.LUT P0, PT, PT, PT, UP1, 0x80, 0x8 ;  /* 0x000000000008781c */ /* 0x000fe40003f0f018 */
[----:B------:R-:W-:Y:S02]  /*1a40*/  SEL R70, R70, R43, !P6 ;  /* 0x0000002b46467207 */ /* 0x000fe40007000000 */
[----:B------:R-:W-:Y:S02]  /*1a50*/  LOP3.LUT P6, RZ, R0, 0x7f, RZ, 0xc0, !PT ;  /* 0x0000007f00ff7812 */ /* 0x000fe400078cc0ff */
[----:B------:R-:W-:Y:S02]  /*1a60*/  ISETP.LT.AND P0, PT, R4, UR8, P0 ;  /* 0x0000000804007c0c */ /* 0x000fe40008701270 */
[----:B------:R-:W-:-:S02]  /*1a70*/  P2R R4, PR, RZ, 0x40 ;  /* 0x00000040ff047803 */ /* 0x000fc40000000000 */
[C---:B------:R-:W-:Y:S02]  /*1a80*/  LEA.HI R3, R0.reuse, 0x1e, RZ, 0x1a ;  /* 0x0000001e00037811 */ /* 0x040fe400078fd0ff */
[----:B------:R-:W-:Y:S02]  /*1a90*/  LEA.HI R4, R0, 0x2e, RZ, 0x1a ;  /* 0x0000002e00047811 */ /* 0x000fe400078fd0ff */
[----:B-----5:R-:W-:Y:S01]  /*1aa0*/  IADD3 R53, P4, PT, R84, UR16, RZ ;  /* 0x0000001054357c10 */ /* 0x020fe2000ff9e0ff */
[----:B------:R-:W-:Y:S02]  /*1ab0*/  IMAD R13, R3, UR10, RZ ;  /* 0x0000000a030d7c24 */ /* 0x000fe4000f8e02ff */
[----:B------:R-:W-:Y:S01]  /*1ac0*/  IMAD R17, R4, UR10, RZ ;  /* 0x0000000a04117c24 */ /* 0x000fe2000f8e02ff */
[----:B------:R-:W-:Y:S09]  /*1ad0*/  BRA.U UP0, `(.L_x_5) ;  /* 0x0000000100187547 */ /* 0x000ff2000b800000 */
[----:B------:R-:W-:Y:S01]  /*1ae0*/  ELECT P1, URZ, PT ;  /* 0x0000000000ff782f */ /* 0x000fe20003820000 */
[----:B------:R-:W-:Y:S01]  /*1af0*/  IMAD.MOV.U32 R2, RZ, RZ, 0x1 ;  /* 0x00000001ff027424 */ /* 0x000fe200078e00ff */
[----:B------:R-:W-:Y:S01]  /*1b00*/  UMOV UR6, 0x40 ;  /* 0x0000004000067882 */ /* 0x000fe20000000000 */
[----:B------:R-:W-:Y:S01]  /*1b10*/  UVIRTCOUNT.DEALLOC.SMPOOL 0x80 ;  /* 0x000000800000784c */ /* 0x000fe20000000000 */
[----:B------:R-:W-:-:S09]  /*1b20*/  ULEA UR6, UR5, UR6, 0x18 ;  /* 0x0000000605067291 */ /* 0x000fd2000f8ec0ff */
[----:B------:R0:W-:Y:S03]  /*1b30*/  @P1 STS.U8 [UR6], R2 ;  /* 0x00000002ff001988 */ /* 0x0001e60008000006 */
.L_x_5:
[----:B------:R-:W-:Y:S01]  /*1b40*/  LEA.HI.X.SX32 R55, R85, UR17, 0x1, P4 ;  /* 0x0000001155377c11 */ /* 0x000fe2000a0f0eff */
[----:B------:R-:W-:Y:S01]  /*1b50*/  UIADD3 UR9, UPT, UPT, UR12, UR4, URZ ;  /* 0x000000040c097290 */ /* 0x000fe2000fffe0ff */
[-C--:B------:R-:W-:Y:S01]  /*1b60*/  LEA R56, P5, R12, R53.reuse, 0x1 ;  /* 0x000000350c387211 */ /* 0x080fe200078a08ff */
[----:B------:R-:W-:Y:S01]  /*1b70*/  IMAD R21, R45, 0x2, R6 ;  /* 0x000000022d157824 */ /* 0x000fe200078e0206 */
[-C--:B------:R-:W-:Y:S01]  /*1b80*/  LEA R58, P1, R20, R53.reuse, 0x1 ;  /* 0x00000035143a7211 */ /* 0x080fe200078208ff */
[----:B------:R-:W-:Y:S01]  /*1b90*/  VOTEU.ALL UP2, P6 ;  /* 0x0000000000ff7886 */ /* 0x000fe20003040000 */
[----:B------:R-:W-:Y:S01]  /*1ba0*/  LEA R62, P4, R14, R53, 0x1 ;  /* 0x000000350e3e7211 */ /* 0x000fe200078808ff */
[----:B------:R-:W1:Y:S01]  /*1bb0*/  LDC.64 R86, c[0x0][0x3a8] ;  /* 0x0000ea00ff567b82 */ /* 0x000e620000000a00 */
[----:B------:R-:W-:Y:S01]  /*1bc0*/  LEA.HI.X.SX32 R57, R12, R55, 0x1, P5 ;  /* 0x000000370c397211 */ /* 0x000fe200028f0eff */
[----:B------:R-:W-:Y:S01]  /*1bd0*/  UMOV UR10, UR15 ;  /* 0x0000000f000a7c82 */ /* 0x000fe20008000000 */
[----:B------:R-:W-:Y:S01]  /*1be0*/  LEA R64, P5, R22, R53, 0x1 ;  /* 0x0000003516407211 */ /* 0x000fe200078a08ff */
[----:B------:R-:W-:Y:S01]  /*1bf0*/  STTM.16dp32bit_t0_t15.x16 tmem[UR9], RZ ;  /* 0x000000ff000079ed */ /* 0x000fe20008a00009 */
[----:B------:R-:W-:Y:S01]  /*1c00*/  STTM.16dp32bit_t16_t31.x16 tmem[UR9+0x10], RZ ;  /* 0x000010ff000079ed */ /* 0x000fe20008a20009 */
[-C--:B------:R-:W-:Y:S01]  /*1c10*/  LEA.HI.X.SX32 R59, R20, R55.reuse, 0x1, P1 ;  /* 0x00000037143b7211 */ /* 0x080fe200008f0eff */
[----:B------:R-:W2:Y:S01]  /*1c20*/  FENCE.VIEW.ASYNC.T ;  /* 0x00000000000073c6 */ /* 0x000ea20000000200 */
[----:B------:R-:W-:Y:S01]  /*1c30*/  LEA.HI.X.SX32 R63, R14, R55, 0x1, P4 ;  /* 0x000000370e3f7211 */ /* 0x000fe200020f0eff */
[----:B--2---:R-:W-:Y:S01]  /*1c40*/  VOTEU.ALL UP3, P6 ;  /* 0x0000000000ff7886 */ /* 0x004fe20003060000 */
[-C--:B------:R-:W-:Y:S01]  /*1c50*/  LEA R66, P1, R28, R53.reuse, 0x1 ;  /* 0x000000351c427211 */ /* 0x080fe200078208ff */
[----:B------:R-:W-:Y:S01]  /*1c60*/  IMAD R18, R18, UR11, RZ ;  /* 0x0000000b12127c24 */ /* 0x000fe2000f8e02ff */
[----:B------:R-:W-:-:S02]  /*1c70*/  LEA R68, P4, R32, R53, 0x1 ;  /* 0x0000003520447211 */ /* 0x000fc400078808ff */
[----:B------:R-:W-:Y:S02]  /*1c80*/  LEA.HI.X.SX32 R65, R22, R55, 0x1, P5 ;  /* 0x0000003716417211 */ /* 0x000fe400028f0eff */
[----:B------:R-:W-:Y:S02]  /*1c90*/  LEA R72, P5, R30, R53, 0x1 ;  /* 0x000000351e487211 */ /* 0x000fe400078a08ff */
[-C--:B------:R-:W-:Y:S02]  /*1ca0*/  LEA.HI.X.SX32 R67, R28, R55.reuse, 0x1, P1 ;  /* 0x000000371c437211 */ /* 0x080fe400008f0eff */
[----:B------:R-:W-:Y:S02]  /*1cb0*/  LEA.HI.X.SX32 R69, R32, R55, 0x1, P4 ;  /* 0x0000003720457211 */ /* 0x000fe400020f0eff */
[-C--:B------:R-:W-:Y:S02]  /*1cc0*/  LEA R74, P1, R34, R53.reuse, 0x1 ;  /* 0x00000035224a7211 */ /* 0x080fe400078208ff */
[----:B------:R-:W-:-:S02]  /*1cd0*/  LEA R46, P4, R36, R53, 0x1 ;  /* 0x00000035242e7211 */ /* 0x000fc400078808ff */
[----:B------:R-:W-:Y:S02]  /*1ce0*/  LEA.HI.X.SX32 R73, R30, R55, 0x1, P5 ;  /* 0x000000371e497211 */ /* 0x000fe400028f0eff */
[----:B------:R-:W-:Y:S02]  /*1cf0*/  LEA R44, P5, R10, R53, 0x1 ;  /* 0x000000350a2c7211 */ /* 0x000fe400078a08ff */
[-C--:B------:R-:W-:Y:S02]  /*1d00*/  LEA.HI.X.SX32 R75, R34, R55.reuse, 0x1, P1 ;  /* 0x00000037224b7211 */ /* 0x080fe400008f0eff */
[----:B------:R-:W-:Y:S02]  /*1d10*/  LEA.HI.X.SX32 R47, R36, R55, 0x1, P4 ;  /* 0x00000037242f7211 */ /* 0x000fe400020f0eff */
[-C--:B------:R-:W-:Y:S02]  /*1d20*/  LEA R42, P1, R38, R53.reuse, 0x1 ;  /* 0x00000035262a7211 */ /* 0x080fe400078208ff */
[----:B0-----:R-:W-:-:S02]  /*1d30*/  LEA R2, P4, R8, R53, 0x1 ;  /* 0x0000003508027211 */ /* 0x001fc400078808ff */
[----:B------:R-:W-:Y:S02]  /*1d40*/  LEA.HI.X.SX32 R45, R10, R55, 0x1, P5 ;  /* 0x000000370a2d7211 */ /* 0x000fe400028f0eff */
[----:B------:R-:W-:Y:S02]  /*1d50*/  LEA RZ, P5, R23, R53, 0x1 ;  /* 0x0000003517ff7211 */ /* 0x000fe400078a08ff */
[-C--:B------:R-:W-:Y:S02]  /*1d60*/  LEA.HI.X.SX32 R43, R38, R55.reuse, 0x1, P1 ;  /* 0x00000037262b7211 */ /* 0x080fe400008f0eff */
[----:B------:R-:W-:Y:S02]  /*1d70*/  LEA.HI.X.SX32 R3, R8, R55, 0x1, P4 ;  /* 0x0000003708037211 */ /* 0x000fe400020f0eff */
[----:B------:R-:W-:Y:S01]  /*1d80*/  LEA R38, P4, R19, R53, 0x1 ;  /* 0x0000003513267211 */ /* 0x000fe200078808ff */
[----:B------:R-:W-:-:S04]  /*1d90*/  @!UP2 UIADD3 UR4, UPT, UPT, -UR7, 0x100000, URZ ;  /* 0x001000000704a890 */ /* 0x000fc8000fffe1ff */
[----:B------:R-:W-:Y:S02]  /*1da0*/  @!UP2 USHF.L.U32 UR5, UR4, 0xb, URZ ;  /* 0x0000000b0405a899 */ /* 0x000fe400080006ff */
[----:B------:R-:W-:Y:S01]  /*1db0*/  @!UP2 USHF.L.U32 UR4, UR4, 0x1, URZ ;  /* 0x000000010404a899 */ /* 0x000fe200080006ff */
[----:B------:R-:W-:Y:S01]  /*1dc0*/  BAR.SYNC.DEFER_BLOCKING 0x0 ;  /* 0x0000000000007b1d */ /* 0x000fe20000010000 */
[----:B------:R-:W-:Y:S02]  /*1dd0*/  LEA.HI.X.SX32 R23, R23, R55, 0x1, P5 ;  /* 0x0000003717177211 */ /* 0x000fe400028f0eff */
[----:B------:R-:W-:Y:S02]  /*1de0*/  LEA RZ, P5, R6, R53, 0x1 ;  /* 0x0000003506ff7211 */ /* 0x000fe400078a08ff */
[----:B------:R-:W-:Y:S02]  /*1df0*/  LEA.HI.X.SX32 R39, R19, R55, 0x1, P4 ;  /* 0x0000003713277211 */ /* 0x000fe400020f0eff */
[----:B------:R-:W-:-:S02]  /*1e00*/  LEA R40, P4, R16, R53, 0x1 ;  /* 0x0000003510287211 */ /* 0x000fc400078808ff */
[C---:B------:R-:W-:Y:S02]  /*1e10*/  LEA RZ, P1, R25.reuse, R53, 0x1 ;  /* 0x0000003519ff7211 */ /* 0x040fe400078208ff */
[----:B------:R-:W-:Y:S02]  /*1e20*/  LEA.HI.X.SX32 R19, R6, R55, 0x1, P5 ;  /* 0x0000003706137211 */ /* 0x000fe400028f0eff */
[----:B------:R-:W-:Y:S02]  /*1e30*/  LEA R36, P5, R24, R53, 0x1 ;  /* 0x0000003518247211 */ /* 0x000fe400078a08ff */
[----:B------:R-:W-:Y:S02]  /*1e40*/  LEA.HI.X.SX32 R41, R16, R55, 0x1, P4 ;  /* 0x0000003710297211 */ /* 0x000fe400020f0eff */
[----:B------:R-:W-:Y:S02]  /*1e50*/  LEA R30, P4, R48, R53, 0x1 ;  /* 0x00000035301e7211 */ /* 0x000fe400078808ff */
[----:B------:R-:W-:-:S02]  /*1e60*/  LEA.HI.X.SX32 R25, R25, R55, 0x1, P1 ;  /* 0x0000003719197211 */ /* 0x000fc400008f0eff */
[----:B------:R-:W-:Y:S02]  /*1e70*/  LEA R4, P1, R5, R53, 0x1 ;  /* 0x0000003505047211 */ /* 0x000fe400078208ff */
[----:B------:R-:W-:Y:S01]  /*1e80*/  LEA.HI.X.SX32 R37, R24, R55, 0x1, P5 ;  /* 0x0000003718257211 */ /* 0x000fe200028f0eff */
[----:B------:R-:W0:Y:S02]  /*1e90*/  FENCE.VIEW.ASYNC.S ;  /* 0x00000000000073c6 */ /* 0x000e240000000000 */
[----:B0-----:R0:W2:Y:S01]  /*1ea0*/  @!UP3 SYNCS.EXCH.64 URZ, [UR10], UR4 ;  /* 0x000000040affb5b2 */ /* 0x0010a20008000100 */
[----:B------:R-:W-:Y:S02]  /*1eb0*/  LEA R32, P5, R49, R53, 0x1 ;  /* 0x0000003531207211 */ /* 0x000fe400078a08ff */
[----:B------:R-:W-:Y:S02]  /*1ec0*/  LEA.HI.X.SX32 R31, R48, R55, 0x1, P4 ;  /* 0x00000037301f7211 */ /* 0x000fe400020f0eff */
[----:B------:R-:W-:-:S02]  /*1ed0*/  LEA RZ, P4, R21, R53, 0x1 ;  /* 0x0000003515ff7211 */ /* 0x000fc400078808ff */
[----:B------:R-:W-:Y:S02]  /*1ee0*/  LEA.HI.X.SX32 R5, R5, R55, 0x1, P1 ;  /* 0x0000003705057211 */ /* 0x000fe400008f0eff */
[----:B------:R-:W-:Y:S02]  /*1ef0*/  LEA R34, P1, R26, R53, 0x1 ;  /* 0x000000351a227211 */ /* 0x000fe400078208ff */
[----:B------:R-:W-:Y:S01]  /*1f00*/  LEA.HI.X.SX32 R33, R49, R55, 0x1, P5 ;  /* 0x0000003731217211 */ /* 0x000fe200028f0eff */
[----:B-1----:R-:W-:Y:S01]  /*1f10*/  IMAD R71, R105, R86, RZ ;  /* 0x0000005669477224 */ /* 0x002fe200078e02ff */
[----:B------:R-:W-:Y:S01]  /*1f20*/  LEA R6, P5, R7, R53, 0x1 ;  /* 0x0000003507067211 */ /* 0x000fe200078a08ff */
[----:B0-----:R-:W0:Y:S01]  /*1f30*/  LDCU UR4, c[0x0][0x3b0] ;  /* 0x00007600ff0477ac */ /* 0x001e220008000800 */
[----:B------:R-:W-:Y:S02]  /*1f40*/  LEA.HI.X.SX32 R21, R21, R55, 0x1, P4 ;  /* 0x0000003715157211 */ /* 0x000fe400020f0eff */
[----:B------:R-:W-:-:S02]  /*1f50*/  LEA R28, P4, R50, R53, 0x1 ;  /* 0x00000035321c7211 */ /* 0x000fc400078808ff */
[----:B------:R-:W-:Y:S02]  /*1f60*/  LEA.HI.X.SX32 R35, R26, R55, 0x1, P1 ;  /* 0x000000371a237211 */ /* 0x000fe400008f0eff */
[----:B------:R-:W-:Y:S02]  /*1f70*/  LEA R26, P1, R15, R53, 0x1 ;  /* 0x000000350f1a7211 */ /* 0x000fe400078208ff */
[----:B------:R-:W-:Y:S02]  /*1f80*/  LEA.HI.X.SX32 R7, R7, R55, 0x1, P5 ;  /* 0x0000003707077211 */ /* 0x000fe400028f0eff */
[----:B------:R-:W-:Y:S02]  /*1f90*/  LEA R8, P5, R9, R53, 0x1 ;  /* 0x0000003509087211 */ /* 0x000fe400078a08ff */
[----:B------:R-:W-:Y:S02]  /*1fa0*/  LEA.HI.X.SX32 R29, R50, R55, 0x1, P4 ;  /* 0x00000037321d7211 */ /* 0x000fe400020f0eff */
[----:B------:R-:W-:-:S02]  /*1fb0*/  LEA R10, P4, R11, R53, 0x1 ;  /* 0x000000350b0a7211 */ /* 0x000fc400078808ff */
[-C--:B------:R-:W-:Y:S02]  /*1fc0*/  LEA.HI.X.SX32 R27, R15, R55.reuse, 0x1, P1 ;  /* 0x000000370f1b7211 */ /* 0x080fe400008f0eff */
[----:B------:R-:W-:Y:S02]  /*1fd0*/  PLOP3.LUT P1, PT, PT, PT, UP1, 0x80, 0x8 ;  /* 0x000000000008781c */ /* 0x000fe40003f2f018 */
[----:B------:R-:W-:Y:S02]  /*1fe0*/  LEA.HI.X.SX32 R9, R9, R55, 0x1, P5 ;  /* 0x0000003709097211 */ /* 0x000fe400028f0eff */
[----:B------:R-:W-:Y:S02]  /*1ff0*/  LEA R12, P5, R13, R53, 0x1 ;  /* 0x000000350d0c7211 */ /* 0x000fe400078a08ff */
[----:B------:R-:W-:Y:S02]  /*2000*/  LEA.HI.X.SX32 R11, R11, R55, 0x1, P4 ;  /* 0x000000370b0b7211 */ /* 0x000fe400020f0eff */
[----:B------:R-:W-:-:S02]  /*2010*/  LEA R14, P4, R17, R53, 0x1 ;  /* 0x00000035110e7211 */ /* 0x000fc400078808ff */
[----:B------:R-:W-:Y:S02]  /*2020*/  ISETP.LT.AND P1, PT, R52, UR8, P1 ;  /* 0x0000000834007c0c */ /* 0x000fe40008f21270 */
[----:B------:R-:W-:Y:S02]  /*2030*/  LEA.HI.X.SX32 R13, R13, R55, 0x1, P5 ;  /* 0x000000370d0d7211 */ /* 0x000fe400028f0eff */
[----:B------:R-:W-:Y:S01]  /*2040*/  PRMT R52, RZ, 0x7610, R52 ;  /* 0x00007610ff347816 */ /* 0x000fe20000000034 */
[----:B--2---:R-:W-:Y:S01]  /*2050*/  BAR.SYNC.DEFER_BLOCKING 0x0 ;  /* 0x0000000000007b1d */ /* 0x004fe20000010000 */
[----:B------:R-:W-:Y:S01]  /*2060*/  LEA R16, P5, R51, R53, 0x1 ;  /* 0x0000003533107211 */ /* 0x000fe200078a08ff */
[----:B------:R-:W-:Y:S01]  /*2070*/  IMAD R71, R86, 0x2, R71 ;  /* 0x0000000256477824 */ /* 0x000fe200078e0247 */
[----:B------:R-:W-:Y:S02]  /*2080*/  LEA.HI.X.SX32 R15, R17, R55, 0x1, P4 ;  /* 0x00000037110f7211 */ /* 0x000fe400020f0eff */
[----:B------:R-:W-:-:S02]  /*2090*/  LOP3.LUT R53, R105, 0x20, RZ, 0xfc, !PT ;  /* 0x0000002069357812 */ /* 0x000fc400078efcff */
[----:B------:R-:W-:Y:S01]  /*20a0*/  PLOP3.LUT P4, PT, PT, PT, UP1, 0x80, 0x8 ;  /* 0x000000000008781c */ /* 0x000fe20003f8f018 */
[C---:B------:R-:W-:Y:S01]  /*20b0*/  IMAD R71, R86.reuse, 0x2, R71 ;  /* 0x0000000256477824 */ /* 0x040fe200078e0247 */
[----:B------:R-:W-:Y:S02]  /*20c0*/  LEA.HI.X.SX32 R17, R51, R55, 0x1, P5 ;  /* 0x0000003733117211 */ /* 0x000fe400028f0eff */
[----:B------:R-:W-:Y:S02]  /*20d0*/  PRMT R54, RZ, 0x7610, R54 ;  /* 0x00007610ff367816 */ /* 0x000fe40000000036 */
[----:B------:R-:W-:Y:S02]  /*20e0*/  ISETP.LT.AND P4, PT, R53, UR8, P4 ;  /* 0x0000000835007c0c */ /* 0x000fe4000a781270 */
[----:B------:R-:W-:Y:S01]  /*20f0*/  LOP3.LUT R51, R105, 0x18, RZ, 0xfc, !PT ;  /* 0x0000001869337812 */ /* 0x000fe200078efcff */
[----:B------:R-:W-:Y:S01]  /*2100*/  IMAD R71, R86, 0x2, R71 ;  /* 0x0000000256477824 */ /* 0x000fe200078e0247 */
[----:B------:R1:W2:Y:S01]  /*2110*/  @P3 LDG.E.U16 R52, desc[UR22][R56.64] ;  /* 0x0000001638343981 */ /* 0x0002a2000c1e1500 */
[----:B------:R-:W-:-:S02]  /*2120*/  PLOP3.LUT P3, PT, PT, PT, UP1, 0x80, 0x8 ;  /* 0x000000000008781c */ /* 0x000fc40003f6f018 */
[C---:B------:R-:W-:Y:S01]  /*2130*/  IMAD R89, R86.reuse, 0x2, R71 ;  /* 0x0000000256597824 */ /* 0x040fe200078e0247 */
[----:B------:R3:W4:Y:S01]  /*2140*/  @P2 LDG.E.U16 R54, desc[UR22][R58.64] ;  /* 0x000000163a362981 */ /* 0x000722000c1e1500 */
[----:B------:R-:W-:Y:S02]  /*2150*/  ISETP.LT.AND P3, PT, R51, UR8, P3 ;  /* 0x0000000833007c0c */ /* 0x000fe40009f61270 */
[----:B------:R-:W-:Y:S02]  /*2160*/  PRMT R55, RZ, 0x7610, R55 ;  /* 0x00007610ff377816 */ /* 0x000fe40000000037 */
[----:B------:R-:W-:Y:S02]  /*2170*/  LOP3.LUT R61, R105, 0x22, RZ, 0xfc, !PT ;  /* 0x00000022693d7812 */ /* 0x000fe400078efcff */
[----:B-1----:R-:W-:Y:S01]  /*2180*/  PRMT R57, RZ, 0x7610, R57 ;  /* 0x00007610ff397816 */ /* 0x002fe20000000039 */
[----:B------:R-:W-:Y:S01]  /*2190*/  IMAD R103, R86, 0x2, R89 ;  /* 0x0000000256677824 */ /* 0x000fe200078e0259 */
[----:B------:R-:W-:Y:S01]  /*21a0*/  PRMT R56, RZ, 0x7610, R56 ;  /* 0x00007610ff387816 */ /* 0x000fe20000000038 */
[----:B------:R-:W5:Y:S01]  /*21b0*/  @P0 LDG.E.U16 R55, desc[UR22][R62.64] ;  /* 0x000000163e370981 */ /* 0x000f62000c1e1500 */
[----:B---3--:R-:W-:-:S02]  /*21c0*/  PRMT R58, RZ, 0x7610, R58 ;  /* 0x00007610ff3a7816 */ /* 0x008fc4000000003a */
[----:B------:R-:W-:Y:S01]  /*21d0*/  PRMT R60, RZ, 0x7610, R60 ;  /* 0x00007610ff3c7816 */ /* 0x000fe2000000003c */
[----:B------:R1:W3:Y:S01]  /*21e0*/  @P1 LDG.E.U16 R57, desc[UR22][R64.64] ;  /* 0x0000001640391981 */ /* 0x0002e2000c1e1500 */
[----:B------:R-:W-:Y:S01]  /*21f0*/  IMAD R91, R86, 0x2, R103 ;  /* 0x00000002565b7824 */ /* 0x000fe200078e0267 */
[C---:B------:R-:W-:Y:S02]  /*2200*/  LOP3.LUT R71, R105.reuse, 0x2a, RZ, 0xfc, !PT ;  /* 0x0000002a69477812 */ /* 0x040fe400078efcff */
[----:B------:R0:W2:Y:S01]  /*2210*/  @P4 LDG.E.U16 R58, desc[UR22][R68.64] ;  /* 0x00000016443a4981 */ /* 0x0000a2000c1e1500 */
[----:B------:R-:W-:Y:S02]  /*2220*/  PLOP3.LUT P4, PT, PT, PT, UP1, 0x80, 0x8 ;  /* 0x000000000008781c */ /* 0x000fe40003f8f018 */
[C---:B------:R-:W-:Y:S01]  /*2230*/  LOP3.LUT R59, R105.reuse, 0x1a, RZ, 0xfc, !PT ;  /* 0x0000001a693b7812 */ /* 0x040fe200078efcff */
[----:B------:R-:W2:Y:S01]  /*2240*/  @P3 LDG.E.U16 R56, desc[UR22][R66.64] ;  /* 0x0000001642383981 */ /* 0x000ea2000c1e1500 */
[----:B------:R-:W-:-:S02]  /*2250*/  LOP3.LUT R20, R105, 0xc, RZ, 0xfc, !PT ;  /* 0x0000000c69147812 */ /* 0x000fc400078efcff */
[C---:B-1----:R-:W-:Y:S01]  /*2260*/  LOP3.LUT R65, R105.reuse, 0x30, RZ, 0xfc, !PT ;  /* 0x0000003069417812 */ /* 0x042fe200078efcff */
[C---:B------:R-:W-:Y:S01]  /*2270*/  IMAD R93, R86.reuse, 0x4, R91 ;  /* 0x00000004565d7824 */ /* 0x040fe200078e025b */
[----:B------:R-:W-:Y:S02]  /*2280*/  LOP3.LUT R63, R105, 0x28, RZ, 0xfc, !PT ;  /* 0x00000028693f7812 */ /* 0x000fe400078efcff */
[----:B------:R-:W-:Y:S02]  /*2290*/  ISETP.LT.AND P4, PT, R65, UR8, P4 ;  /* 0x0000000841007c0c */ /* 0x000fe4000a781270 */
[----:B------:R-:W-:Y:S01]  /*22a0*/  PLOP3.LUT P3, PT, PT, PT, UP1, 0x80, 0x8 ;  /* 0x000000000008781c */ /* 0x000fe20003f6f018 */
[C---:B------:R-:W-:Y:S01]  /*22b0*/  IMAD R95, R86.reuse, 0x2, R93 ;  /* 0x00000002565f7824 */ /* 0x040fe200078e025d */
[----:B------:R-:W-:Y:S02]  /*22c0*/  PRMT R62, RZ, 0x7610, R62 ;  /* 0x00007610ff3e7816 */ /* 0x000fe4000000003e */
[----:B------:R-:W-:Y:S01]  /*22d0*/  ISETP.LT.AND P3, PT, R63, UR8, P3 ;  /* 0x000000083f007c0c */ /* 0x000fe20009f61270 */
[----:B------:R-:W-:Y:S01]  /*22e0*/  IMAD R97, R86, 0x2, R95 ;  /* 0x0000000256617824 */ /* 0x000fe200078e025f */
[----:B------:R-:W-:-:S02]  /*22f0*/  PLOP3.LUT P1, PT, PT, PT, UP1, 0x80, 0x8 ;  /* 0x000000000008781c */ /* 0x000fc40003f2f018 */
[----:B------:R-:W-:Y:S02]  /*2300*/  PLOP3.LUT P2, PT, PT, PT, UP1, 0x80, 0x8 ;  /* 0x000000000008781c */ /* 0x000fe40003f4f018 */
[----:B------:R-:W-:Y:S01]  /*2310*/  LOP3.LUT R81, R105, 0x24, RZ, 0xfc, !PT ;  /* 0x0000002469517812 */ /* 0x000fe200078efcff */
[----:B------:R1:W2:Y:S01]  /*2320*/  @P4 LDG.E.U16 R62, desc[UR22][R44.64] ;  /* 0x000000162c3e4981 */ /* 0x0002a2000c1e1500 */
[----:B------:R-:W-:Y:S02]  /*2330*/  ISETP.LT.AND P1, PT, R61, UR8, P1 ;  /* 0x000000083d007c0c */ /* 0x000fe40008f21270 */
[----:B0-----:R-:W-:Y:S02]  /*2340*/  PRMT R69, RZ, 0x7610, R69 ;  /* 0x00007610ff457816 */ /* 0x001fe40000000045 */
[----:B------:R-:W-:Y:S01]  /*2350*/  PLOP3.LUT P0, PT, PT, PT, UP1, 0x80, 0x8 ;  /* 0x000000000008781c */ /* 0x000fe20003f0f018 */
[----:B------:R-:W2:Y:S01]  /*2360*/  @P3 LDG.E.U16 R60, desc[UR22][R46.64] ;  /* 0x000000162e3c3981 */ /* 0x000ea2000c1e1500 */
[----:B------:R-:W-:-:S02]  /*2370*/  ISETP.LT.AND P2, PT, R20, UR8, P2 ;  /* 0x0000000814007c0c */ /* 0x000fc40009741270 */
[----:B------:R-:W-:Y:S01]  /*2380*/  PRMT R140, RZ, 0x7610, R140 ;  /* 0x00007610ff8c7816 */ /* 0x000fe2000000008c */
[C---:B-1----:R-:W-:Y:S01]  /*2390*/  IMAD R45, R86.reuse, 0x2, R97 ;  /* 0x00000002562d7824 */ /* 0x042fe200078e0261 */
[----:B------:R-:W-:Y:S02]  /*23a0*/  PLOP3.LUT P3, PT, PT, PT, UP1, 0x80, 0x8 ;  /* 0x000000000008781c */ /* 0x000fe40003f6f018 */
[----:B------:R-:W-:Y:S01]  /*23b0*/  PRMT R146, RZ, 0x7610, R146 ;  /* 0x00007610ff927816 */ /* 0x000fe20000000092 */
[----:B------:R-:W-:Y:S01]  /*23c0*/  IMAD R45, R86, 0x2, R45 ;  /* 0x00000002562d7824 */ /* 0x000fe200078e022d */
[----:B------:R-:W-:Y:S01]  /*23d0*/  ISETP.LT.AND P3, PT, R71, UR8, P3 ;  /* 0x0000000847007c0c */ /* 0x000fe20009f61270 */
[----:B------:R0:W2:Y:S01]  /*23e0*/  @P1 LDG.E.U16 R69, desc[UR22][R74.64] ;  /* 0x000000164a451981 */ /* 0x0000a2000c1e1500 */
[----:B------:R-:W-:Y:S01]  /*23f0*/  LEA R48, P5, R18, UR18, 0x1 ;  /* 0x0000001212307c11 */ /* 0x000fe2000f8a08ff */
[C---:B------:R-:W-:Y:S01]  /*2400*/  IMAD R45, R86.reuse, 0x2, R45 ;  /* 0x00000002562d7824 */ /* 0x040fe200078e022d */
[----:B------:R-:W-:Y:S01]  /*2410*/  ISETP.LT.AND P0, PT, R59, UR8, P0 ;  /* 0x000000083b007c0c */ /* 0x000fe20008701270 */
[----:B------:R-:W2:Y:S01]  /*2420*/  @P2 LDG.E.U16 R140, desc[UR22][R40.64] ;  /* 0x00000016288c2981 */ /* 0x000ea2000c1e1500 */
[----:B------:R-:W-:Y:S01]  /*2430*/  PRMT R67, RZ, 0x7610, R67 ;  /* 0x00007610ff437816 */ /* 0x000fe20000000043 */
[----:B------:R-:W-:Y:S01]  /*2440*/  IMAD R45, R86, 0x2, R45 ;  /* 0x00000002562d7824 */ /* 0x000fe200078e022d */
[----:B------:R-:W-:-:S02]  /*2450*/  PLOP3.LUT P4, PT, PT, PT, UP1, 0x80, 0x8 ;  /* 0x000000000008781c */ /* 0x000fc40003f8f018 */
[----:B------:R-:W-:Y:S01]  /*2460*/  LOP3.LUT R79, R105, 0x1c, RZ, 0xfc, !PT ;  /* 0x0000001c694f7812 */ /* 0x000fe200078efcff */
[----:B------:R-:W-:Y:S01]  /*2470*/  IMAD R45, R86, 0x4, R45 ;  /* 0x00000004562d7824 */ /* 0x000fe200078e022d */
[----:B0-----:R-:W-:Y:S02]  /*2480*/  PRMT R75, RZ, 0x7610, R75 ;  /* 0x00007610ff4b7816 */ /* 0x001fe4000000004b */
[----:B------:R-:W-:Y:S01]  /*2490*/  LEA.HI.X.SX32 R49, R18, UR19, 0x1, P5 ;  /* 0x0000001312317c11 */ /* 0x000fe2000a8f0eff */
[C---:B------:R-:W-:Y:S01]  /*24a0*/  IMAD R45, R86.reuse, 0x2, R45 ;  /* 0x00000002562d7824 */ /* 0x040fe200078e022d */
[----:B------:R-:W-:Y:S01]  /*24b0*/  PLOP3.LUT P2, PT, PT, PT, UP1, 0x80, 0x8 ;  /* 0x000000000008781c */ /* 0x000fe20003f4f018 */
[----:B------:R0:W2:Y:S01]  /*24c0*/  @P0 LDG.E.U16 R67, desc[UR22][R72.64] ;  /* 0x0000001648430981 */ /* 0x0000a2000c1e1500 */
[----:B------:R-:W1:Y:S01]  /*24d0*/  LDCU.64 UR18, c[0x0][0x380] ;  /* 0x00007000ff1277ac */ /* 0x000e620008000a00 */
[C---:B------:R-:W-:Y:S02]  /*24e0*/  IMAD R45, R86.reuse, 0x2, R45 ;  /* 0x00000002562d7824 */ /* 0x040fe400078e022d */
[----:B------:R-:W2:Y:S01]  /*24f0*/  @P3 LDG.E.U16 R75, desc[UR22][R42.64] ;  /* 0x000000162a4b3981 */ /* 0x000ea2000c1e1500 */
[----:B------:R-:W-:Y:S01]  /*2500*/  PLOP3.LUT P3, PT, PT, PT, UP1, 0x80, 0x8 ;  /* 0x000000000008781c */ /* 0x000fe20003f6f018 */
[----:B------:R-:W-:-:S03]  /*2510*/  IMAD R45, R86, 0x2, R45 ;  /* 0x00000002562d7824 */ /* 0x000fc600078e022d */
[----:B------:R-:W-:Y:S01]  /*2520*/  ISETP.LT.AND P3, PT, R81, UR8, P3 ;  /* 0x0000000851007c0c */ /* 0x000fe20009f61270 */
[----:B------:R-:W-:Y:S01]  /*2530*/  IMAD R45, R86, 0x2, R45 ;  /* 0x00000002562d7824 */ /* 0x000fe200078e022d */
[----:B0-----:R-:W-:-:S03]  /*2540*/  LOP3.LUT R73, R105, 0x32, RZ, 0xfc, !PT ;  /* 0x0000003269497812 */ /* 0x001fc600078efcff */
[C---:B------:R-:W-:Y:S01]  /*2550*/  IMAD R45, R86.reuse, 0x2, R45 ;  /* 0x00000002562d7824 */ /* 0x040fe200078e022d */
[----:B------:R-:W-:Y:S02]  /*2560*/  ISETP.LT.AND P4, PT, R73, UR8, P4 ;  /* 0x0000000849007c0c */ /* 0x000fe4000a781270 */
[----:B------:R-:W-:Y:S01]  /*2570*/  ISETP.LT.AND P2, PT, R79, UR8, P2 ;  /* 0x000000084f007c0c */ /* 0x000fe20009741270 */
[----:B------:R-:W-:-:S04]  /*2580*/  IMAD R45, R86, 0x2, R45 ;  /* 0x00000002562d7824 */ /* 0x000fc800078e022d */
[----:B------:R-:W2:Y:S01]  /*2590*/  @P3 LDG.E.U16 R146, desc[UR22][R32.64] ;  /* 0x0000001620923981 */ /* 0x000ea2000c1e1500 */
[----:B------:R-:W-:Y:S01]  /*25a0*/  PLOP3.LUT P3, PT, PT, PT, UP1, 0x80, 0x8 ;  /* 0x000000000008781c */ /* 0x000fe20003f6f018 */
[C---:B------:R-:W-:Y:S01]  /*25b0*/  IMAD R45, R86.reuse, 0x4, R45 ;  /* 0x00000004562d7824 */ /* 0x040fe200078e022d */
[----:B------:R-:W-:Y:S02]  /*25c0*/  PRMT R77, RZ, 0x7610, R77 ;  /* 0x00007610ff4d7816 */ /* 0x000fe4000000004d */
[C---:B------:R-:W-:Y:S01]  /*25d0*/  ISETP.LT.AND P3, PT, R105.reuse, UR8, P3 ;  /* 0x0000000869007c0c */ /* 0x040fe20009f61270 */
[C---:B------:R-:W-:Y:S01]  /*25e0*/  IMAD R45, R86.reuse, 0x2, R45 ;  /* 0x00000002562d7824 */ /* 0x040fe200078e022d */
[----:B------:R-:W-:Y:S02]  /*25f0*/  PRMT R144, RZ, 0x7610, R144 ;  /* 0x00007610ff907816 */ /* 0x000fe40000000090 */
[----:B------:R-:W2:Y:S01]  /*2600*/  @P4 LDG.E.U16 R77, desc[UR22][R38.64] ;  /* 0x00000016264d4981 */ /* 0x000ea2000c1e1500 */
[----:B------:R-:W-:Y:S01]  /*2610*/  PRMT R66, RZ, 0x7610, R66 ;  /* 0x00007610ff427816 */ /* 0x000fe20000000042 */
[----:B------:R-:W-:Y:S01]  /*2620*/  IMAD R45, R86, 0x2, R45 ;  /* 0x00000002562d7824 */ /* 0x000fe200078e022d */
[----:B------:R-:W-:Y:S01]  /*2630*/  LOP3.LUT R107, R105, 0x38, RZ, 0xfc, !PT ;  /* 0x00000038696b7812 */ /* 0x000fe200078efcff */
[----:B------:R0:W2:Y:S01]  /*2640*/  @P2 LDG.E.U16 R144, desc[UR22][R30.64] ;  /* 0x000000161e902981 */ /* 0x0000a2000c1e1500 */
[----:B------:R-:W-:-:S02]  /*2650*/  PLOP3.LUT P4, PT, PT, PT, UP1, 0x80, 0x8 ;  /* 0x000000000008781c */ /* 0x000fc40003f8f018 */
[C---:B------:R-:W-:Y:S02]  /*2660*/  LOP3.LUT R20, R105.reuse, 0x16, RZ, 0xfc, !PT ;  /* 0x0000001669147812 */ /* 0x040fe400078efcff */
[----:B------:R-:W-:Y:S01]  /*2670*/  PLOP3.LUT P0, PT, PT, PT, UP1, 0x80, 0x8 ;  /* 0x000000000008781c */ /* 0x000fe20003f0f018 */
[----:B------:R-:W2:Y:S01]  /*2680*/  @P3 LDG.E.U16 R66, desc[UR22][R2.64] ;  /* 0x0000001602423981 */ /* 0x000ea2000c1e1500 */
[----:B------:R-:W-:Y:S02]  /*2690*/  LOP3.LUT R83, R105, 0x2c, RZ, 0xfc, !PT ;  /* 0x0000002c69537812 */ /* 0x000fe400078efcff */
[----:B------:R-:W-:Y:S01]  /*26a0*/  PLOP3.LUT P2, PT, PT, PT, UP1, 0x80, 0x8 ;  /* 0x000000000008781c */ /* 0x000fe20003f4f018 */
[----:B0-----:R-:W-:Y:S01]  /*26b0*/  IMAD R31, R86, 0x2, R45 ;  /* 0x00000002561f7824 */ /* 0x001fe200078e022d */
[----:B------:R-:W-:Y:S02]  /*26c0*/  ISETP.LT.AND P4, PT, R107, UR8, P4 ;  /* 0x000000086b007c0c */ /* 0x000fe4000a781270 */
[----:B------:R-:W-:-:S02]  /*26d0*/  LOP3.LUT R18, R105, 0x14, RZ, 0xfc, !PT ;  /* 0x0000001469127812 */ /* 0x000fc400078efcff */
[----:B------:R-:W-:Y:S02]  /*26e0*/  PLOP3.LUT P1, PT, PT, PT, UP1, 0x80, 0x8 ;  /* 0x000000000008781c */ /* 0x000fe40003f2f018 */
[----:B------:R-:W-:Y:S01]  /*26f0*/  ISETP.LT.AND P0, PT, R20, UR8, P0 ;  /* 0x0000000814007c0c */ /* 0x000fe20008701270 */
[----:B------:R-:W-:Y:S01]  /*2700*/  IMAD R33, R86, 0x2, R31 ;  /* 0x0000000256217824 */ /* 0x000fe200078e021f */
[----:B------:R-:W-:Y:S02]  /*2710*/  ISETP.LT.AND P2, PT, R83, UR8, P2 ;  /* 0x0000000853007c0c */ /* 0x000fe40009741270 */
[----:B-1----:R-:W-:Y:S02]  /*2720*/  IADD3 R20, P3, PT, R84, UR18, RZ ;  /* 0x0000001254147c10 */ /* 0x002fe4000ff7e0ff */
[----:B------:R-:W-:Y:S02]  /*2730*/  ISETP.LT.AND P1, PT, R18, UR8, P1 ;  /* 0x0000000812007c0c */ /* 0x000fe40008f21270 */
[----:B------:R-:W-:Y:S01]  /*2740*/  PRMT R50, RZ, 0x7610, R50 ;  /* 0x00007610ff327816 */ /* 0x000fe20000000032 */
[----:B------:R-:W-:Y:S01]  /*2750*/  IMAD R24, R33, 0x2, R20 ;  /* 0x0000000221187824 */ /* 0x000fe200078e0214 */
[----:B------:R-:W-:-:S02]  /*2760*/  PRMT R148, RZ, 0x7610, R148 ;  /* 0x00007610ff947816 */ /* 0x000fc40000000094 */
[----:B------:R-:W-:Y:S02]  /*2770*/  PRMT R115, RZ, 0x7610, R115 ;  /* 0x00007610ff737816 */ /* 0x000fe40000000073 */
[----:B------:R-:W-:Y:S01]  /*2780*/  PRMT R142, RZ, 0x7610, R142 ;  /* 0x00007610ff8e7816 */ /* 0x000fe2000000008e */
[----:B------:R-:W3:Y:S01]  /*2790*/  @P4 LDG.E.U16 R50, desc[UR22][R24.64] ;  /* 0x0000001618324981 */ /* 0x000ee2000c1e1500 */
[C---:B------:R-:W-:Y:S02]  /*27a0*/  LOP3.LUT R111, R105.reuse, 0x3c, RZ, 0xfc, !PT ;  /* 0x0000003c696f7812 */ /* 0x040fe400078efcff */
[----:B------:R-:W-:Y:S01]  /*27b0*/  PLOP3.LUT P4, PT, PT, PT, UP1, 0x80, 0x8 ;  /* 0x000000000008781c */ /* 0x000fe20003f8f018 */
[----:B------:R0:W3:Y:S01]  /*27c0*/  @P2 LDG.E.U16 R148, desc[UR22][R26.64] ;  /* 0x000000161a942981 */ /* 0x0000e2000c1e1500 */
[----:B------:R-:W-:Y:S01]  /*27d0*/  IMAD R33, R86, 0x2, R33 ;  /* 0x0000000256217824 */ /* 0x000fe200078e0221 */
[----:B------:R-:W-:Y:S02]  /*27e0*/  LOP3.LUT R101, R105, 0x26, RZ, 0xfc, !PT ;  /* 0x0000002669657812 */ /* 0x000fe400078efcff */
[----:B------:R-:W4:Y:S01]  /*27f0*/  @P0 LDG.E.U16 R115, desc[UR22][R34.64] ;  /* 0x0000001622730981 */ /* 0x000f22000c1e1500 */
[----:B------:R-:W-:-:S02]  /*2800*/  PLOP3.LUT P0, PT, PT, PT, UP1, 0x80, 0x8 ;  /* 0x000000000008781c */ /* 0x000fc40003f0f018 */
[----:B------:R-:W-:Y:S01]  /*2810*/  LOP3.LUT R18, R105, 0x2, RZ, 0xfc, !PT ;  /* 0x0000000269127812 */ /* 0x000fe200078efcff */
[----:B------:R-:W5:Y:S01]  /*2820*/  @P1 LDG.E.U16 R142, desc[UR22][R36.64] ;  /* 0x00000016248e1981 */ /* 0x000f62000c1e1500 */
[----:B0-----:R-:W-:Y:S02]  /*2830*/  LEA.HI.X.SX32 R26, R85, UR19, 0x1, P3 ;  /* 0x00000013551a7c11 */ /* 0x001fe400098f0eff */
[----:B------:R-:W-:Y:S02]  /*2840*/  ISETP.LT.AND P3, PT, R111, UR8, P4 ;  /* 0x000000086f007c0c */ /* 0x000fe4000a761270 */
[----:B------:R-:W-:Y:S01]  /*2850*/  PLOP3.LUT P1, PT, PT, PT, UP1, 0x80, 0x8 ;  /* 0x000000000008781c */ /* 0x000fe20003f2f018 */
[----:B------:R-:W-:Y:S01]  /*2860*/  IMAD R25, R86, 0x2, R33 ;  /* 0x0000000256197824 */ /* 0x000fe200078e0221 */
[----:B------:R-:W-:Y:S01]  /*2870*/  ISETP.LT.AND P0, PT, R101, UR8, P0 ;  /* 0x0000000865007c0c */ /* 0x000fe20008701270 */
[--C-:B------:R-:W-:Y:S01]  /*2880*/  IMAD R22, R45, 0x2, R20.reuse ;  /* 0x000000022d167824 */ /* 0x100fe200078e0214 */
[----:B------:R-:W-:Y:S01]  /*2890*/  ISETP.LT.AND P1, PT, R18, UR8, P1 ;  /* 0x0000000812007c0c */ /* 0x000fe20008f21270 */
[--C-:B------:R-:W-:Y:S01]  /*28a0*/  IMAD R18, R33, 0x2, R20.reuse ;  /* 0x0000000221127824 */ /* 0x100fe200078e0214 */
[----:B------:R-:W-:Y:S01]  /*28b0*/  LEA R24, P5, R31, R20, 0x1 ;  /* 0x000000141f187211 */ /* 0x000fe200078a08ff */
[----:B------:R-:W-:Y:S01]  /*28c0*/  IMAD R20, R25, 0x2, R20 ;  /* 0x0000000219147824 */ /* 0x000fe200078e0214 */
[----:B------:R-:W-:-:S02]  /*28d0*/  PRMT R152, RZ, 0x7610, R152 ;  /* 0x00007610ff987816 */ /* 0x000fc40000000098 */
[----:B------:R-:W-:Y:S02]  /*28e0*/  PRMT R117, RZ, 0x7610, R117 ;  /* 0x00007610ff757816 */ /* 0x000fe40000000075 */
[----:B------:R-:W-:Y:S02]  /*28f0*/  LEA.HI.X.SX32 R25, R31, R26, 0x1, P5 ;  /* 0x0000001a1f197211 */ /* 0x000fe400028f0eff */
[----:B------:R0:W5:Y:S01]  /*2900*/  @P3 LDG.E.U16 R152, desc[UR22][R20.64] ;  /* 0x0000001614983981 */ /* 0x000162000c1e1500 */
[C---:B------:R-:W-:Y:S02]  /*2910*/  LOP3.LUT R113, R105.reuse, 0x36, RZ, 0xfc, !PT ;  /* 0x0000003669717812 */ /* 0x040fe400078efcff */
[----:B------:R-:W-:Y:S01]  /*2920*/  PLOP3.LUT P4, PT, PT, PT, UP1, 0x80, 0x8 ;  /* 0x000000000008781c */ /* 0x000fe20003f8f018 */
[----:B------:R-:W5:Y:S01]  /*2930*/  @P0 LDG.E.U16 R117, desc[UR22][R28.64] ;  /* 0x000000161c750981 */ /* 0x000f62000c1e1500 */
[----:B------:R-:W-:Y:S02]  /*2940*/  LOP3.LUT R26, R105, 0x4, RZ, 0xfc, !PT ;  /* 0x00000004691a7812 */ /* 0x000fe400078efcff */
[----:B------:R-:W-:-:S02]  /*2950*/  PLOP3.LUT P3, PT, PT, PT, UP1, 0x80, 0x8 ;  /* 0x000000000008781c */ /* 0x000fc40003f6f018 */
[----:B------:R-:W-:Y:S02]  /*2960*/  ISETP.LT.AND P4, PT, R113, UR8, P4 ;  /* 0x0000000871007c0c */ /* 0x000fe4000a781270 */
[----:B------:R-:W-:Y:S02]  /*2970*/  ISETP.LT.AND P3, PT, R26, UR8, P3 ;  /* 0x000000081a007c0c */ /* 0x000fe40009f61270 */
[C---:B------:R-:W-:Y:S02]  /*2980*/  LOP3.LUT R109, R105.reuse, 0x3a, RZ, 0xfc, !PT ;  /* 0x0000003a696d7812 */ /* 0x040fe400078efcff */
[----:B------:R-:W-:Y:S02]  /*2990*/  PLOP3.LUT P0, PT, PT, PT, UP1, 0x80, 0x8 ;  /* 0x000000000008781c */ /* 0x000fe40003f0f018 */
[----:B------:R-:W-:Y:S02]  /*29a0*/  LOP3.LUT R64, R105, 0x34, RZ, 0xfc, !PT ;  /* 0x0000003469407812 */ /* 0x000fe400078efcff */
[----:B------:R-:W-:-:S02]  /*29b0*/  PLOP3.LUT P2, PT, PT, PT, UP1, 0x80, 0x8 ;  /* 0x000000000008781c */ /* 0x000fc40003f4f018 */
[----:B------:R-:W-:Y:S02]  /*29c0*/  ISETP.LT.AND P0, PT, R109, UR8, P0 ;  /* 0x000000086d007c0c */ /* 0x000fe40008701270 */
[----:B------:R-:W-:Y:S02]  /*29d0*/  PRMT R119, RZ, 0x7610, R119 ;  /* 0x00007610ff777816 */ /* 0x000fe40000000077 */
[----:B------:R-:W-:Y:S01]  /*29e0*/  PRMT R130, RZ, 0x7610, R130 ;  /* 0x00007610ff827816 */ /* 0x000fe20000000082 */
[----:B------:R-:W-:Y:S01]  /*29f0*/  IMAD R90, R90, UR4, RZ ;  /* 0x000000045a5a7c24 */ /* 0x000fe2000f8e02ff */
[----:B------:R-:W-:Y:S02]  /*2a00*/  ISETP.LT.AND P2, PT, R64, UR8, P2 ;  /* 0x0000000840007c0c */ /* 0x000fe40009741270 */
[----:B------:R-:W-:Y:S01]  /*2a10*/  PRMT R154, RZ, 0x7610, R154 ;  /* 0x00007610ff9a7816 */ /* 0x000fe2000000009a */
[----:B------:R-:W-:Y:S01]  /*2a20*/  IMAD R82, R82, UR4, RZ ;  /* 0x0000000452527c24 */ /* 0x000fe2000f8e02ff */
[----:B------:R-:W-:Y:S01]  /*2a30*/  PRMT R165, RZ, 0x7610, R165 ;  /* 0x00007610ffa57816 */ /* 0x000fe200000000a5 */
[----:B------:R1:W5:Y:S01]  /*2a40*/  @P4 LDG.E.U16 R119, desc[UR22][R24.64] ;  /* 0x0000001618774981 */ /* 0x000362000c1e1500 */
[----:B------:R-:W-:Y:S01]  /*2a50*/  IMAD R96, R96, UR4, RZ ;  /* 0x0000000460607c24 */ /* 0x000fe2000f8e02ff */
[----:B------:R-:W-:-:S02]  /*2a60*/  PRMT R150, RZ, 0x7610, R150 ;  /* 0x00007610ff967816 */ /* 0x000fc40000000096 */
[----:B------:R-:W5:Y:S01]  /*2a70*/  @P3 LDG.E.U16 R130, desc[UR22][R6.64] ;  /* 0x0000001606823981 */ /* 0x000f62000c1e1500 */
[----:B------:R-:W-:-:S03]  /*2a80*/  IMAD R92, R92, UR4, RZ ;  /* 0x000000045c5c7c24 */ /* 0x000fc6000f8e02ff */
[----:B------:R-:W5:Y:S01]  /*2a90*/  @P1 LDG.E.U16 R154, desc[UR22][R4.64] ;  /* 0x00000016049a1981 */ /* 0x000f62000c1e1500 */
[-C--:B0-----:R-:W-:Y:S02]  /*2aa0*/  LEA R20, P1, R82, R48.reuse, 0x1 ;  /* 0x0000003052147211 */ /* 0x081fe400078208ff */
[----:B-1----:R-:W-:Y:S01]  /*2ab0*/  LEA R24, P3, R90, R48, 0x1 ;  /* 0x000000305a187211 */ /* 0x002fe200078608ff */
[----:B------:R-:W-:Y:S01]  /*2ac0*/  IMAD R80, R80, UR4, RZ ;  /* 0x0000000450507c24 */ /* 0x000fe2000f8e02ff */
[----:B------:R0:W5:Y:S01]  /*2ad0*/  @P0 LDG.E.U16 R165, desc[UR22][R18.64] ;  /* 0x0000001612a50981 */ /* 0x000162000c1e1500 */
[----:B------:R-:W-:Y:S01]  /*2ae0*/  LEA.HI R27, R0, 0xe, RZ, 0x1a ;  /* 0x0000000e001b7811 */ /* 0x000fe200078fd0ff */
[----:B------:R-:W-:Y:S01]  /*2af0*/  IMAD R104, R104, UR4, RZ ;  /* 0x0000000468687c24 */ /* 0x000fe2000f8e02ff */
[-C--:B------:R-:W-:Y:S01]  /*2b00*/  LEA.HI.X.SX32 R25, R90, R49.reuse, 0x1, P3 ;  /* 0x000000315a197211 */ /* 0x080fe200018f0eff */
[----:B------:R-:W-:Y:S01]  /*2b10*/  IMAD R100, R100, UR4, RZ ;  /* 0x0000000464647c24 */ /* 0x000fe2000f8e02ff */
[----:B------:R-:W-:Y:S01]  /*2b20*/  PLOP3.LUT P0, PT, PT, PT, UP1, 0x80, 0x8 ;  /* 0x000000000008781c */ /* 0x000fe20003f0f018 */
[----:B------:R1:W5:Y:S01]  /*2b30*/  @P2 LDG.E.U16 R150, desc[UR22][R22.64] ;  /* 0x0000001616962981 */ /* 0x000362000c1e1500 */
[----:B------:R-:W-:-:S02]  /*2b40*/  LEA.HI.X.SX32 R21, R82, R49, 0x1, P1 ;  /* 0x0000003152157211 */ /* 0x000fc400008f0eff */
[-C--:B------:R-:W-:Y:S02]  /*2b50*/  LEA R30, P3, R96, R48.reuse, 0x1 ;  /* 0x00000030601e7211 */ /* 0x080fe400078608ff */
[-C--:B------:R-:W-:Y:S01]  /*2b60*/  LEA R26, P1, R92, R48.reuse, 0x1 ;  /* 0x000000305c1a7211 */ /* 0x080fe200078208ff */
[----:B------:R-:W-:Y:S01]  /*2b70*/  IMAD R88, R88, UR4, RZ ;  /* 0x0000000458587c24 */ /* 0x000fe2000f8e02ff */
[----:B------:R-:W-:Y:S02]  /*2b80*/  PLOP3.LUT P2, PT, PT, PT, UP1, 0x80, 0x8 ;  /* 0x000000000008781c */ /* 0x000fe40003f4f018 */
[----:B0-----:R-:W-:Y:S02]  /*2b90*/  LEA R18, P5, R80, R48, 0x1 ;  /* 0x0000003050127211 */ /* 0x001fe400078a08ff */
[----:B-1----:R-:W-:Y:S01]  /*2ba0*/  LOP3.LUT R22, R105, 0x6, RZ, 0xfc, !PT ;  /* 0x0000000669167812 */ /* 0x002fe200078efcff */
[----:B------:R-:W-:Y:S01]  /*2bb0*/  IMAD R131, R131, UR4, RZ ;  /* 0x0000000483837c24 */ /* 0x000fe2000f8e02ff */
[----:B------:R-:W-:-:S02]  /*2bc0*/  ISETP.LT.AND P0, PT, R27, UR8, P0 ;  /* 0x000000081b007c0c */ /* 0x000fc40008701270 */
[-C--:B------:R-:W-:Y:S01]  /*2bd0*/  LEA.HI.X.SX32 R31, R96, R49.reuse, 0x1, P3 ;  /* 0x00000031601f7211 */ /* 0x080fe200018f0eff */
[----:B------:R-:W-:Y:S01]  /*2be0*/  IMAD R106, R106, UR4, RZ ;  /* 0x000000046a6a7c24 */ /* 0x000fe2000f8e02ff */
[-C--:B------:R-:W-:Y:S02]  /*2bf0*/  LEA.HI.X.SX32 R27, R92, R49.reuse, 0x1, P1 ;  /* 0x000000315c1b7211 */ /* 0x080fe400008f0eff */
[-C--:B------:R-:W-:Y:S02]  /*2c00*/  LEA R36, P3, R104, R48.reuse, 0x1 ;  /* 0x0000003068247211 */ /* 0x080fe400078608ff */
[----:B------:R-:W-:Y:S01]  /*2c10*/  LEA R32, P1, R100, R48, 0x1 ;  /* 0x0000003064207211 */ /* 0x000fe200078208ff */
[----:B------:R-:W-:Y:S01]  /*2c20*/  IMAD R94, R94, UR4, RZ ;  /* 0x000000045e5e7c24 */ /* 0x000fe2000f8e02ff */
[----:B------:R-:W-:Y:S02]  /*2c30*/  ISETP.LT.AND P2, PT, R22, UR8, P2 ;  /* 0x0000000816007c0c */ /* 0x000fe40009741270 */
[----:B------:R-:W-:-:S02]  /*2c40*/  LEA.HI.X.SX32 R19, R80, R49, 0x1, P5 ;  /* 0x0000003150137211 */ /* 0x000fc400028f0eff */
[-C--:B------:R-:W-:Y:S02]  /*2c50*/  LEA R22, P5, R88, R48.reuse, 0x1 ;  /* 0x0000003058167211 */ /* 0x080fe400078a08ff */
[-C--:B------:R-:W-:Y:S01]  /*2c60*/  LEA.HI.X.SX32 R37, R104, R49.reuse, 0x1, P3 ;  /* 0x0000003168257211 */ /* 0x080fe200018f0eff */
[----:B------:R-:W-:Y:S01]  /*2c70*/  IMAD R78, R78, UR4, RZ ;  /* 0x000000044e4e7c24 */ /* 0x000fe2000f8e02ff */
[-C--:B------:R-:W-:Y:S02]  /*2c80*/  LEA.HI.X.SX32 R33, R100, R49.reuse, 0x1, P1 ;  /* 0x0000003164217211 */ /* 0x080fe400008f0eff */
[-C--:B------:R-:W-:Y:S02]  /*2c90*/  LEA R42, P3, R131, R48.reuse, 0x1 ;  /* 0x00000030832a7211 */ /* 0x080fe400078608ff */
[----:B------:R-:W-:Y:S01]  /*2ca0*/  LEA R38, P1, R106, R48, 0x1 ;  /* 0x000000306a267211 */ /* 0x000fe200078208ff */
[----:B------:R-:W-:Y:S01]  /*2cb0*/  IMAD R102, R102, UR4, RZ ;  /* 0x0000000466667c24 */ /* 0x000fe2000f8e02ff */
[----:B------:R-:W-:-:S02]  /*2cc0*/  LEA.HI.X.SX32 R23, R88, R49, 0x1, P5 ;  /* 0x0000003158177211 */ /* 0x000fc400028f0eff */
[-C--:B------:R-:W-:Y:S02]  /*2cd0*/  LEA R28, P5, R94, R48.reuse, 0x1 ;  /* 0x000000305e1c7211 */ /* 0x080fe400078a08ff */
[-C--:B------:R-:W-:Y:S02]  /*2ce0*/  LEA.HI.X.SX32 R43, R131, R49.reuse, 0x1, P3 ;  /* 0x00000031832b7211 */ /* 0x080fe400018f0eff */
[-C--:B------:R-:W-:Y:S02]  /*2cf0*/  LEA.HI.X.SX32 R39, R106, R49.reuse, 0x1, P1 ;  /* 0x000000316a277211 */ /* 0x080fe400008f0eff */
[----:B------:R-:W-:Y:S02]  /*2d00*/  PRMT R131, RZ, 0x7610, R131 ;  /* 0x00007610ff837816 */ /* 0x000fe40000000083 */
[----:B------:R-:W-:Y:S01]  /*2d10*/  LEA R44, P1, R78, R48, 0x1 ;  /* 0x000000304e2c7211 */ /* 0x000fe200078208ff */
[----:B------:R-:W-:Y:S01]  /*2d20*/  IMAD R108, R108, UR4, RZ ;  /* 0x000000046c6c7c24 */ /* 0x000fe2000f8e02ff */
[----:B------:R-:W-:-:S02]  /*2d30*/  LEA.HI.X.SX32 R29, R94, R49, 0x1, P5 ;  /* 0x000000315e1d7211 */ /* 0x000fc400028f0eff */
[----:B------:R-:W-:Y:S01]  /*2d40*/  LEA R34, P5, R102, R48, 0x1 ;  /* 0x0000003066227211 */ /* 0x000fe200078a08ff */
[----:B------:R-:W5:Y:S01]  /*2d50*/  @P2 LDG.E.U16 R131, desc[UR22][R8.64] ;  /* 0x0000001608832981 */ /* 0x000f62000c1e1500 */
[----:B------:R-:W-:Y:S02]  /*2d60*/  LEA.HI.X.SX32 R45, R78, R49, 0x1, P1 ;  /* 0x000000314e2d7211 */ /* 0x000fe400008f0eff */
[C---:B------:R-:W-:Y:S02]  /*2d70*/  LEA.HI R68, R0.reuse, 0x1e, RZ, 0x1a ;  /* 0x0000001e00447811 */ /* 0x040fe400078fd0ff */
[C---:B------:R-:W-:Y:S02]  /*2d80*/  LEA.HI R72, R0.reuse, 0x2e, RZ, 0x1a ;  /* 0x0000002e00487811 */ /* 0x040fe400078fd0ff */
[----:B------:R-:W-:Y:S02]  /*2d90*/  LEA.HI R74, R0, 0x3e, RZ, 0x1a ;  /* 0x0000003e004a7811 */ /* 0x000fe400078fd0ff */
[----:B------:R-:W-:-:S02]  /*2da0*/  PLOP3.LUT P4, PT, PT, PT, UP1, 0x80, 0x8 ;  /* 0x000000000008781c */ /* 0x000fc40003f8f018 */
[----:B------:R-:W-:Y:S02]  /*2db0*/  PLOP3.LUT P3, PT, PT, PT, UP1, 0x80, 0x8 ;  /* 0x000000000008781c */ /* 0x000fe40003f6f018 */
[----:B------:R-:W-:Y:S01]  /*2dc0*/  PLOP3.LUT P1, PT, PT, PT, UP1, 0x80, 0x8 ;  /* 0x000000000008781c */ /* 0x000fe20003f2f018 */
[----:B------:R-:W-:Y:S01]  /*2dd0*/  IMAD R76, R76, UR4, RZ ;  /* 0x000000044c4c7c24 */ /* 0x000fe2000f8e02ff */
[----:B------:R-:W-:Y:S02]  /*2de0*/  LEA.HI.X.SX32 R35, R102, R49, 0x1, P5 ;  /* 0x0000003166237211 */ /* 0x000fe400028f0eff */
[----:B------:R-:W-:Y:S02]  /*2df0*/  LOP3.LUT R104, R0, 0x3f, RZ, 0xc0, !PT ;  /* 0x0000003f00687812 */ /* 0x000fe400078ec0ff */
[----:B------:R-:W-:Y:S02]  /*2e00*/  PLOP3.LUT P2, PT, PT, PT, UP1, 0x80, 0x8 ;  /* 0x000000000008781c */ /* 0x000fe40003f4f018 */
[----:B------:R-:W-:-:S02]  /*2e10*/  LEA R40, P5, R108, R48, 0x1 ;  /* 0x000000306c287211 */ /* 0x000fc400078a08ff */
[----:B------:R-:W-:Y:S02]  /*2e20*/  ISETP.LT.AND P4, PT, R68, UR8, P4 ;  /* 0x0000000844007c0c */ /* 0x000fe4000a781270 */
[----:B------:R-:W-:Y:S02]  /*2e30*/  ISETP.LT.AND P3, PT, R72, UR8, P3 ;  /* 0x0000000848007c0c */ /* 0x000fe40009f61270 */
[----:B------:R-:W-:Y:S02]  /*2e40*/  ISETP.LT.AND P1, PT, R74, UR8, P1 ;  /* 0x000000084a007c0c */ /* 0x000fe40008f21270 */
[----:B------:R-:W-:Y:S01]  /*2e50*/  ISETP.LT.AND P2, PT, R104, UR8, P2 ;  /* 0x0000000868007c0c */ /* 0x000fe20009741270 */
[----:B------:R-:W-:Y:S01]  /*2e60*/  IMAD R70, R70, UR4, RZ ;  /* 0x0000000446467c24 */ /* 0x000fe2000f8e02ff */
[----:B------:R-:W-:Y:S02]  /*2e70*/  LEA.HI.X.SX32 R41, R108, R49, 0x1, P5 ;  /* 0x000000316c297211 */ /* 0x000fe400028f0eff */
[----:B------:R-:W-:-:S02]  /*2e80*/  LEA R46, P5, R76, R48, 0x1 ;  /* 0x000000304c2e7211 */ /* 0x000fc400078a08ff */
[----:B------:R-:W-:Y:S02]  /*2e90*/  PRMT R133, RZ, 0x7610, R133 ;  /* 0x00007610ff857816 */ /* 0x000fe40000000085 */
[----:B------:R-:W-:Y:S02]  /*2ea0*/  LEA.HI.X.SX32 R47, R76, R49, 0x1, P5 ;  /* 0x000000314c2f7211 */ /* 0x000fe400028f0eff */
[----:B------:R-:W-:Y:S02]  /*2eb0*/  PRMT R135, RZ, 0x7610, R135 ;  /* 0x00007610ff877816 */ /* 0x000fe40000000087 */
[----:B------:R-:W-:Y:S01]  /*2ec0*/  PRMT R137, RZ, 0x7610, R137 ;  /* 0x00007610ff897816 */ /* 0x000fe20000000089 */
[----:B------:R-:W5:Y:S01]  /*2ed0*/  @P0 LDG.E.U16 R133, desc[UR22][R10.64] ;  /* 0x000000160a850981 */ /* 0x000f62000c1e1500 */
[----:B------:R-:W-:Y:S02]  /*2ee0*/  PRMT R139, RZ, 0x7610, R139 ;  /* 0x00007610ff8b7816 */ /* 0x000fe4000000008b */
[----:B------:R-:W-:Y:S01]  /*2ef0*/  LEA R48, P5, R70, R48, 0x1 ;  /* 0x0000003046307211 */ /* 0x000fe200078a08ff */
[----:B------:R-:W5:Y:S01]  /*2f00*/  @P4 LDG.E.U16 R135, desc[UR22][R12.64] ;  /* 0x000000160c874981 */ /* 0x000f62000c1e1500 */
[----:B------:R-:W-:-:S02]  /*2f10*/  PRMT R141, RZ, 0x7610, R141 ;  /* 0x00007610ff8d7816 */ /* 0x000fc4000000008d */
[----:B------:R-:W-:Y:S01]  /*2f20*/  PRMT R143, RZ, 0x7610, R143 ;  /* 0x00007610ff8f7816 */ /* 0x000fe2000000008f */
[----:B------:R-:W5:Y:S01]  /*2f30*/  @P3 LDG.E.U16 R137, desc[UR22][R14.64] ;  /* 0x000000160e893981 */ /* 0x000f62000c1e1500 */
[----:B------:R-:W-:Y:S02]  /*2f40*/  PRMT R145, RZ, 0x7610, R145 ;  /* 0x00007610ff917816 */ /* 0x000fe40000000091 */
[----:B------:R-:W-:Y:S01]  /*2f50*/  PRMT R147, RZ, 0x7610, R147 ;  /* 0x00007610ff937816 */ /* 0x000fe20000000093 */
[----:B------:R-:W5:Y:S01]  /*2f60*/  @P1 LDG.E.U16 R139, desc[UR22][R16.64] ;  /* 0x00000016108b1981 */ /* 0x000f62000c1e1500 */
[----:B------:R-:W-:Y:S02]  /*2f70*/  PRMT R149, RZ, 0x7610, R149 ;  /* 0x00007610ff957816 */ /* 0x000fe40000000095 */
[----:B------:R-:W-:Y:S01]  /*2f80*/  PRMT R151, RZ, 0x7610, R151 ;  /* 0x00007610ff977816 */ /* 0x000fe20000000097 */
        /* <DEDUP_REMOVED lines=16> */
[----:B------:R-:W-:-:S03]  /*3090*/  LEA.HI.X.SX32 R49, R70, R49, 0x1, P5 ;  /* 0x0000003146317211 */ /* 0x000fc600028f0eff */
[----:B------:R-:W5:Y:S04]  /*30a0*/  @P2 LDG.E.U16 R153, desc[UR22][R36.64] ;  /* 0x0000001624992981 */ /* 0x000f68000c1e1500 */
        /* <DEDUP_REMOVED lines=8> */
[----:B------:R-:W5:Y:S01]  /*3130*/  @P2 LDG.E.U16 R163, desc[UR22][R48.64] ;  /* 0x0000001630a32981 */ /* 0x000f62000c1e1500 */
[----:B------:R-:W-:Y:S01]  /*3140*/  SHF.R.S32.HI R68, RZ, 0x6, R0 ;  /* 0x00000006ff447819 */ /* 0x000fe20000011400 */
[----:B------:R-:W-:-:S04]  /*3150*/  @!UP2 UIADD3 UR4, UPT, UPT, -UR7, 0x100000, URZ ;  /* 0x001000000704a890 */ /* 0x000fc8000fffe1ff */
[----:B------:R-:W-:Y:S02]  /*3160*/  @!UP2 USHF.L.U32 UR5, UR4, 0xb, URZ ;  /* 0x0000000b0405a899 */ /* 0x000fe400080006ff */
[----:B------:R-:W-:Y:S01]  /*3170*/  @!UP2 USHF.L.U32 UR4, UR4, 0x1, URZ ;  /* 0x000000010404a899 */ /* 0x000fe200080006ff */
[----:B------:R-:W-:Y:S01]  /*3180*/  IMAD.SHL.U32 R104, R104, 0x2, RZ ;  /* 0x0000000268687824 */ /* 0x000fe200078e00ff */
[----:B------:R-:W-:Y:S02]  /*3190*/  SGXT R68, R68, 0x1 ;  /* 0x000000014444781a */ /* 0x000fe40000000200 */
[----:B------:R-:W-:Y:S01]  /*31a0*/  SHF.R.S32.HI R70, RZ, 0x1f, R85 ;  /* 0x0000001fff467819 */ /* 0x000fe20000011455 */
[----:B------:R-:W-:Y:S01]  /*31b0*/  VOTEU.ALL UP1, P6 ;  /* 0x0000000000ff7886 */ /* 0x000fe20003020000 */
[----:B------:R-:W-:Y:S02]  /*31c0*/  LOP3.LUT R104, R104, 0x90, R68, 0x78, !PT ;  /* 0x0000009068687812 */ /* 0x000fe400078e7844 */
[----:B------:R-:W-:-:S02]  /*31d0*/  SHF.L.U64.HI R85, R85, 0x1, R70 ;  /* 0x0000000155557819 */ /* 0x000fc40000010246 */
[----:B------:R-:W-:Y:S02]  /*31e0*/  SHF.R.S32.HI R96, RZ, 0x1f, R89 ;  /* 0x0000001fff607819 */ /* 0x000fe40000011459 */
[-C--:B------:R-:W-:Y:S01]  /*31f0*/  LEA R108, P0, R89, R84.reuse, 0x1 ;  /* 0x00000054596c7211 */ /* 0x080fe200078008ff */
[----:B------:R0:W1:Y:S01]  /*3200*/  @!UP1 SYNCS.EXCH.64 URZ, [UR13+0x6008], UR4 ;  /* 0x006008040dff95b2 */ /* 0x0000620008000100 */
[----:B------:R-:W-:Y:S02]  /*3210*/  SHF.R.S32.HI R70, RZ, 0x1f, R103 ;  /* 0x0000001fff467819 */ /* 0x000fe40000011467 */
[----:B------:R-:W-:Y:S02]  /*3220*/  SHF.R.S32.HI R68, RZ, 0x1f, R91 ;  /* 0x0000001fff447819 */ /* 0x000fe4000001145b */
[-C--:B------:R-:W-:Y:S02]  /*3230*/  LEA R88, P1, R103, R84.reuse, 0x1 ;  /* 0x0000005467587211 */ /* 0x080fe400078208ff */
[----:B------:R-:W-:Y:S01]  /*3240*/  LEA R90, P2, R91, R84, 0x1 ;  /* 0x000000545b5a7211 */ /* 0x000fe200078408ff */
[----:B--2---:R2:W-:Y:S01]  /*3250*/  STS.U16 [R104+UR13+0xc00], R56 ;  /* 0x000c003868007988 */ /* 0x0045e2000800040d */
[----:B------:R-:W-:-:S02]  /*3260*/  LEA.HI.X R96, R89, R85, R96, 0x1, P0 ;  /* 0x0000005559607211 */ /* 0x000fc400000f0c60 */
[-C--:B------:R-:W-:Y:S02]  /*3270*/  LEA.HI.X R89, R103, R85.reuse, R70, 0x1, P1 ;  /* 0x0000005567597211 */ /* 0x080fe400008f0c46 */
[----:B------:R-:W-:Y:S02]  /*3280*/  LEA.HI.X R91, R91, R85, R68, 0x1, P2 ;  /* 0x000000555b5b7211 */ /* 0x000fe400010f0c44 */
[----:B------:R-:W-:Y:S02]  /*3290*/  LEA R106, P2, R97, R84, 0x1 ;  /* 0x00000054616a7211 */ /* 0x000fe400078408ff */
[----:B------:R-:W-:Y:S02]  /*32a0*/  LOP3.LUT R103, R105, 0x16, RZ, 0xfc, !PT ;  /* 0x0000001669677812 */ /* 0x000fe400078efcff */
[----:B--2---:R-:W-:Y:S01]  /*32b0*/  SHF.R.S32.HI R56, RZ, 0x1f, R97 ;  /* 0x0000001fff387819 */ /* 0x004fe20000011461 */
[----:B------:R2:W-:Y:S01]  /*32c0*/  STS.U16 [R104+UR13+0x1000], R58 ;  /* 0x0010003a68007988 */ /* 0x0005e2000800040d */
[----:B------:R-:W-:-:S02]  /*32d0*/  LOP3.LUT R102, R104, 0x20, RZ, 0x3c, !PT ;  /* 0x0000002068667812 */ /* 0x000fc400078e3cff */
[----:B------:R-:W-:Y:S01]  /*32e0*/  LEA.HI.X R97, R97, R85, R56, 0x1, P2 ;  /* 0x0000005561617211 */ /* 0x000fe200010f0c38 */
[-C--:B------:R-:W-:Y:S01]  /*32f0*/  IMAD R56, R103, R86.reuse, RZ ;  /* 0x0000005667387224 */ /* 0x080fe200078e02ff */
[----:B------:R0:W-:Y:S01]  /*3300*/  STS.U16 [R104+UR13+0x400], R52 ;  /* 0x0004003468007988 */ /* 0x0001e2000800040d */
[-C--:B------:R-:W-:Y:S02]  /*3310*/  IMAD R59, R59, R86.reuse, RZ ;  /* 0x000000563b3b7224 */ /* 0x080fe400078e02ff */
[----:B--2---:R-:W-:Y:S01]  /*3320*/  IMAD R58, R51, R86, RZ ;  /* 0x00000056333a7224 */ /* 0x004fe200078e02ff */
[----:B---3--:R2:W-:Y:S01]  /*3330*/  STS.U16 [R104+UR13+0x1c00], R50 ;  /* 0x001c003268007988 */ /* 0x0085e2000800040d */
[-C--:B------:R-:W-:Y:S01]  /*3340*/  LEA R92, P0, R93, R84.reuse, 0x1 ;  /* 0x000000545d5c7211 */ /* 0x080fe200078008ff */
[----:B------:R-:W-:Y:S01]  /*3350*/  IMAD.SHL.U32 R51, R56, 0x2, RZ ;  /* 0x0000000238337824 */ /* 0x000fe200078e00ff */
[----:B------:R-:W-:Y:S01]  /*3360*/  LEA R94, P1, R95, R84, 0x1 ;  /* 0x000000545f5e7211 */ /* 0x000fe200078208ff */
[----:B----4-:R3:W-:Y:S01]  /*3370*/  STS.U16 [R104+UR13+0x800], R54 ;  /* 0x0008003668007988 */ /* 0x0107e2000800040d */
[----:B0-----:R-:W-:-:S03]  /*3380*/  SHF.R.S32.HI R52, RZ, 0x1f, R93 ;  /* 0x0000001fff347819 */ /* 0x001fc6000001145d */
[----:B------:R-:W-:Y:S01]  /*3390*/  STS.U16 [R104+UR13+0x1400], R60 ;  /* 0x0014003c68007988 */ /* 0x000fe2000800040d */
[----:B--2---:R-:W-:-:S03]  /*33a0*/  IMAD R50, R53, R86, RZ ;  /* 0x0000005635327224 */ /* 0x004fc600078e02ff */
[----:B------:R0:W-:Y:S01]  /*33b0*/  STS.U16 [R104+UR13+0x1800], R62 ;  /* 0x0018003e68007988 */ /* 0x0001e2000800040d */
[----:B------:R-:W-:Y:S01]  /*33c0*/  IMAD.SHL.U32 R53, R58, 0x2, RZ ;  /* 0x000000023a357824 */ /* 0x000fe200078e00ff */
[----:B---3--:R-:W-:Y:S02]  /*33d0*/  SHF.R.S32.HI R54, RZ, 0x1f, R95 ;  /* 0x0000001fff367819 */ /* 0x008fe4000001145f */
[----:B------:R2:W-:Y:S01]  /*33e0*/  STS.U16 [R104+UR13], R66 ;  /* 0x0000004268007988 */ /* 0x0005e2000800040d */
[----:B------:R-:W-:-:S03]  /*33f0*/  LEA.HI.X R93, R93, R85, R52, 0x1, P0 ;  /* 0x000000555d5d7211 */ /* 0x000fc600000f0c34 */
[----:B-----5:R3:W-:Y:S01]  /*3400*/  STS.U16 [R102+UR13+0x500], R55 ;  /* 0x0005003766007988 */ /* 0x0207e2000800040d */
[-C--:B0-----:R-:W-:Y:S01]  /*3410*/  IMAD R62, R79, R86.reuse, RZ ;  /* 0x000000564f3e7224 */ /* 0x081fe200078e02ff */
[----:B------:R-:W-:Y:S01]  /*3420*/  LEA.HI.X R95, R95, R85, R54, 0x1, P1 ;  /* 0x000000555f5f7211 */ /* 0x000fe200008f0c36 */
[-C--:B------:R-:W-:Y:S02]  /*3430*/  IMAD R82, R64, R86.reuse, RZ ;  /* 0x0000005640527224 */ /* 0x080fe400078e02ff */
[----:B--2---:R-:W-:Y:S01]  /*3440*/  IMAD R66, R61, R86, RZ ;  /* 0x000000563d427224 */ /* 0x004fe200078e02ff */
[----:B------:R0:W-:Y:S01]  /*3450*/  STS.U16 [R102+UR13+0x900], R57 ;  /* 0x0009003966007988 */ /* 0x0001e2000800040d */
[----:B------:R-:W-:Y:S01]  /*3460*/  IMAD.HI R58, R58, 0x2, RZ ;  /* 0x000000023a3a7827 */ /* 0x000fe200078e02ff */
[----:B------:R-:W-:-:S03]  /*3470*/  IADD3 R52, P4, P5, R53, UR18, R84 ;  /* 0x0000001235347c10 */ /* 0x000fc6000fd9e054 */
[C---:B---3--:R-:W-:Y:S02]  /*3480*/  IMAD.SHL.U32 R55, R59.reuse, 0x2, RZ ;  /* 0x000000023b377824 */ /* 0x048fe400078e00ff */
[----:B------:R-:W-:-:S04]  /*3490*/  IMAD.HI R60, R59, 0x2, RZ ;  /* 0x000000023b3c7827 */ /* 0x000fc800078e02ff */
[----:B------:R-:W-:Y:S01]  /*34a0*/  IMAD.HI R56, R56, 0x2, RZ ;  /* 0x0000000238387827 */ /* 0x000fe200078e02ff */
[----:B------:R-:W-:-:S03]  /*34b0*/  IADD3 R54, P2, P3, R55, UR18, R84 ;  /* 0x0000001237367c10 */ /* 0x000fc6000fb5e054 */
[C---:B------:R-:W-:Y:S02]  /*34c0*/  IMAD.SHL.U32 R59, R50.reuse, 0x2, RZ ;  /* 0x00000002323b7824 */ /* 0x040fe400078e00ff */
[----:B------:R-:W-:Y:S01]  /*34d0*/  IMAD.HI R64, R50, 0x2, RZ ;  /* 0x0000000232407827 */ /* 0x000fe200078e02ff */
[----:B------:R-:W-:-:S03]  /*34e0*/  IADD3 R50, P0, P1, R51, UR18, R84 ;  /* 0x0000001233327c10 */ /* 0x000fc6000f91e054 */
[-C--:B------:R-:W-:Y:S02]  /*34f0*/  IMAD R70, R101, R86.reuse, RZ ;  /* 0x0000005665467224 */ /* 0x080fe400078e02ff */
[----:B0-----:R-:W-:Y:S02]  /*3500*/  IMAD.SHL.U32 R57, R62, 0x2, RZ ;  /* 0x000000023e397824 */ /* 0x001fe400078e00ff */
[-C--:B------:R-:W-:Y:S02]  /*3510*/  IMAD R68, R81, R86.reuse, RZ ;  /* 0x0000005651447224 */ /* 0x080fe400078e02ff */
[----:B------:R-:W-:Y:S01]  /*3520*/  IMAD.SHL.U32 R61, R66, 0x2, RZ ;  /* 0x00000002423d7824 */ /* 0x000fe200078e00ff */
[--C-:B------:R-:W-:Y:S01]  /*3530*/  IADD3.X R53, PT, PT, R58, UR19, R85.reuse, P4, P5 ;  /* 0x000000133a357c10 */ /* 0x100fe2000a7ea455 */
[-C--:B------:R-:W-:Y:S01]  /*3540*/  IMAD R72, R63, R86.reuse, RZ ;  /* 0x000000563f487224 */ /* 0x080fe200078e02ff */
[----:B------:R-:W-:Y:S01]  /*3550*/  IADD3.X R51, PT, PT, R56, UR19, R85, P0, P1 ;  /* 0x0000001338337c10 */ /* 0x000fe200087e2455 */
[-C--:B------:R-:W-:Y:S01]  /*3560*/  IMAD R78, R65, R86.reuse, RZ ;  /* 0x00000056414e7224 */ /* 0x080fe200078e02ff */
[--C-:B------:R-:W-:Y:S01]  /*3570*/  IADD3 R58, P4, P5, R59, UR18, R84.reuse ;  /* 0x000000123b3a7c10 */ /* 0x100fe2000fd9e054 */
[----:B------:R-:W-:Y:S01]  /*3580*/  IMAD R71, R71, R86, RZ ;  /* 0x0000005647477224 */ /* 0x000fe200078e02ff */
[----:B------:R0:W-:Y:S01]  /*3590*/  STS.U16 [R102+UR13+0xd00], R67 ;  /* 0x000d004366007988 */ /* 0x0001e2000800040d */
[----:B------:R-:W-:Y:S01]  /*35a0*/  IMAD.HI R62, R62, 0x2, RZ ;  /* 0x000000023e3e7827 */ /* 0x000fe200078e02ff */
[----:B------:R-:W-:-:S02]  /*35b0*/  IADD3 R56, P0, P1, R57, UR18, R84 ;  /* 0x0000001239387c10 */ /* 0x000fc4000f91e054 */
[--C-:B------:R-:W-:Y:S01]  /*35c0*/  IADD3.X R55, PT, PT, R60, UR19, R85.reuse, P2, P3 ;  /* 0x000000133c377c10 */ /* 0x100fe200097e6455 */
[----:B------:R-:W-:Y:S01]  /*35d0*/  IMAD.SHL.U32 R65, R70, 0x2, RZ ;  /* 0x0000000246417824 */ /* 0x000fe200078e00ff */
[----:B------:R-:W-:Y:S01]  /*35e0*/  IADD3 R60, P2, P3, R61, UR18, R84 ;  /* 0x000000123d3c7c10 */ /* 0x000fe2000fb5e054 */
[----:B------:R-:W-:Y:S02]  /*35f0*/  IMAD R76, R83, R86, RZ ;  /* 0x00000056534c7224 */ /* 0x000fe400078e02ff */
[----:B------:R-:W-:Y:S01]  /*3600*/  IMAD.HI R66, R66, 0x2, RZ ;  /* 0x0000000242427827 */ /* 0x000fe200078e02ff */
[----:B------:R2:W-:Y:S03]  /*3610*/  STS.U16 [R102+UR13+0x1100], R69 ;  /* 0x0011004566007988 */ /* 0x0005e6000800040d */
[----:B------:R-:W-:Y:S02]  /*3620*/  IMAD.SHL.U32 R63, R68, 0x2, RZ ;  /* 0x00000002443f7824 */ /* 0x000fe400078e00ff */
[----:B0-----:R-:W-:Y:S01]  /*3630*/  IMAD.SHL.U32 R67, R72, 0x2, RZ ;  /* 0x0000000248437824 */ /* 0x001fe200078e00ff */
[--C-:B------:R-:W-:Y:S01]  /*3640*/  IADD3.X R59, PT, PT, R64, UR19, R85.reuse, P4, P5 ;  /* 0x00000013403b7c10 */ /* 0x100fe2000a7ea455 */
[----:B------:R-:W-:Y:S01]  /*3650*/  IMAD.HI R70, R70, 0x2, RZ ;  /* 0x0000000246467827 */ /* 0x000fe200078e02ff */
[----:B------:R-:W-:-:S02]  /*3660*/  IADD3.X R57, PT, PT, R62, UR19, R85, P0, P1 ;  /* 0x000000133e397c10 */ /* 0x000fc400087e2455 */
[--C-:B------:R-:W-:Y:S01]  /*3670*/  IADD3 R64, P4, P5, R65, UR18, R84.reuse ;  /* 0x0000001241407c10 */ /* 0x100fe2000fd9e054 */
[C---:B--2---:R-:W-:Y:S02]  /*3680*/  IMAD.SHL.U32 R69, R71.reuse, 0x2, RZ ;  /* 0x0000000247457824 */ /* 0x044fe400078e00ff */
[----:B------:R-:W-:Y:S01]  /*3690*/  IMAD.HI R74, R71, 0x2, RZ ;  /* 0x00000002474a7827 */ /* 0x000fe200078e02ff */
[--C-:B------:R-:W-:Y:S02]  /*36a0*/  IADD3 R62, P0, P1, R63, UR18, R84.reuse ;  /* 0x000000123f3e7c10 */ /* 0x100fe4000f91e054 */
[----:B------:R-:W-:Y:S01]  /*36b0*/  IADD3.X R61, PT, PT, R66, UR19, R85, P2, P3 ;  /* 0x00000013423d7c10 */ /* 0x000fe200097e6455 */
[----:B------:R-:W-:Y:S01]  /*36c0*/  IMAD.HI R68, R68, 0x2, RZ ;  /* 0x0000000244447827 */ /* 0x000fe200078e02ff */
[----:B------:R-:W-:-:S03]  /*36d0*/  IADD3 R66, P3, P2, R67, UR18, R84 ;  /* 0x0000001243427c10 */ /* 0x000fc6000fa7e054 */
[----:B------:R-:W-:Y:S02]  /*36e0*/  IMAD.SHL.U32 R71, R76, 0x2, RZ ;  /* 0x000000024c477824 */ /* 0x000fe400078e00ff */
[-C--:B------:R-:W-:Y:S02]  /*36f0*/  IMAD R80, R73, R86.reuse, RZ ;  /* 0x0000005649507224 */ /* 0x080fe400078e02ff */
[----:B------:R-:W-:Y:S01]  /*3700*/  IMAD.HI R72, R72, 0x2, RZ ;  /* 0x0000000248487827 */ /* 0x000fe200078e02ff */
[----:B------:R0:W-:Y:S01]  /*3710*/  STS.U16 [R102+UR13+0x1900], R77 ;  /* 0x0019004d66007988 */ /* 0x0001e2000800040d */
[--C-:B------:R-:W-:Y:S02]  /*3720*/  IADD3.X R65, PT, PT, R70, UR19, R85.reuse, P4, P5 ;  /* 0x0000001346417c10 */ /* 0x100fe4000a7ea455 */
[----:B------:R-:W-:Y:S02]  /*3730*/  IMAD.SHL.U32 R73, R78, 0x2, RZ ;  /* 0x000000024e497824 */ /* 0x000fe400078e00ff */
[----:B------:R-:W-:Y:S01]  /*3740*/  IMAD R100, R113, R86, RZ ;  /* 0x0000005671647224 */ /* 0x000fe200078e02ff */
[----:B------:R2:W-:Y:S01]  /*3750*/  STS.U16 [R102+UR13+0x1500], R75 ;  /* 0x0015004b66007988 */ /* 0x0005e2000800040d */
[----:B------:R-:W-:Y:S01]  /*3760*/  IMAD.HI R76, R76, 0x2, RZ ;  /* 0x000000024c4c7827 */ /* 0x000fe200078e02ff */
[----:B------:R-:W-:-:S02]  /*3770*/  IADD3.X R63, PT, PT, R68, UR19, R85, P0, P1 ;  /* 0x00000013443f7c10 */ /* 0x000fc400087e2455 */
[--C-:B------:R-:W-:Y:S01]  /*3780*/  IADD3 R70, P5, P4, R71, UR18, R84.reuse ;  /* 0x0000001247467c10 */ /* 0x100fe2000fcbe054 */
[----:B0-----:R-:W-:Y:S01]  /*3790*/  IMAD.SHL.U32 R77, R82, 0x2, RZ ;  /* 0x00000002524d7824 */ /* 0x001fe200078e00ff */
[--C-:B------:R-:W-:Y:S01]  /*37a0*/  IADD3 R68, P0, P1, R69, UR18, R84.reuse ;  /* 0x0000001245447c10 */ /* 0x100fe2000f91e054 */
[----:B------:R-:W-:Y:S01]  /*37b0*/  IMAD.HI R78, R78, 0x2, RZ ;  /* 0x000000024e4e7827 */ /* 0x000fe200078e02ff */
[--C-:B------:R-:W-:Y:S02]  /*37c0*/  IADD3.X R67, PT, PT, R72, UR19, R85.reuse, P3, P2 ;  /* 0x0000001348437c10 */ /* 0x100fe40009fe4455 */
[--C-:B------:R-:W-:Y:S01]  /*37d0*/  IADD3 R72, P3, P2, R73, UR18, R84.reuse ;  /* 0x0000001249487c10 */ /* 0x100fe2000fa7e054 */
[----:B--2---:R-:W-:Y:S02]  /*37e0*/  IMAD.SHL.U32 R75, R80, 0x2, RZ ;  /* 0x00000002504b7824 */ /* 0x004fe400078e00ff */
[----:B------:R-:W-:Y:S02]  /*37f0*/  IMAD.SHL.U32 R79, R100, 0x2, RZ ;  /* 0x00000002644f7824 */ /* 0x000fe400078e00ff */
[-C--:B------:R-:W-:Y:S01]  /*3800*/  IMAD R81, R107, R86.reuse, RZ ;  /* 0x000000566b517224 */ /* 0x080fe200078e02ff */
[--C-:B------:R-:W-:Y:S01]  /*3810*/  IADD3.X R71, PT, PT, R76, UR19, R85.reuse, P5, P4 ;  /* 0x000000134c477c10 */ /* 0x100fe2000afe8455 */
[----:B------:R-:W-:Y:S01]  /*3820*/  IMAD R101, R109, R86, RZ ;  /* 0x000000566d657224 */ /* 0x000fe200078e02ff */
[----:B------:R-:W-:Y:S01]  /*3830*/  IADD3.X R69, PT, PT, R74, UR19, R85, P0, P1 ;  /* 0x000000134a457c10 */ /* 0x000fe200087e2455 */
[----:B------:R-:W-:Y:S01]  /*3840*/  IMAD.HI R80, R80, 0x2, RZ ;  /* 0x0000000250507827 */ /* 0x000fe200078e02ff */
[----:B------:R-:W-:-:S02]  /*3850*/  IADD3 R76, P4, P5, R77, UR18, R84 ;  /* 0x000000124d4c7c10 */ /* 0x000fc4000fd9e054 */
[--C-:B------:R-:W-:Y:S01]  /*3860*/  IADD3 R74, P0, P1, R75, UR18, R84.reuse ;  /* 0x000000124b4a7c10 */ /* 0x100fe2000f91e054 */
[----:B------:R-:W-:Y:S01]  /*3870*/  IMAD.SHL.U32 R77, R81, 0x2, RZ ;  /* 0x00000002514d7824 */ /* 0x000fe200078e00ff */
[----:B------:R-:W-:Y:S01]  /*3880*/  IADD3.X R73, PT, PT, R78, UR19, R85, P3, P2 ;  /* 0x000000134e497c10 */ /* 0x000fe20009fe4455 */
[----:B------:R-:W-:Y:S01]  /*3890*/  IMAD.HI R82, R82, 0x2, RZ ;  /* 0x0000000252527827 */ /* 0x000fe200078e02ff */
[----:B------:R-:W-:-:S03]  /*38a0*/  IADD3 R78, P3, P2, R79, UR18, R84 ;  /* 0x000000124f4e7c10 */ /* 0x000fc6000fa7e054 */
[----:B------:R-:W-:Y:S01]  /*38b0*/  IMAD.SHL.U32 R79, R101, 0x2, RZ ;  /* 0x00000002654f7824 */ /* 0x000fe200078e00ff */
[----:B------:R-:W-:Y:S01]  /*38c0*/  IADD3.X R75, PT, PT, R80, UR19, R85, P0, P1 ;  /* 0x00000013504b7c10 */ /* 0x000fe200087e2455 */
[----:B------:R-:W-:Y:S01]  /*38d0*/  IMAD.HI R100, R100, 0x2, RZ ;  /* 0x0000000264647827 */ /* 0x000fe200078e02ff */
[----:B------:R-:W-:-:S03]  /*38e0*/  IADD3 R80, P1, P0, R77, UR18, R84 ;  /* 0x000000124d507c10 */ /* 0x000fc6000f83e054 */
[----:B------:R-:W-:Y:S01]  /*38f0*/  IMAD R83, R111, R86, RZ ;  /* 0x000000566f537224 */ /* 0x000fe200078e02ff */
[--C-:B------:R-:W-:Y:S02]  /*3900*/  IADD3.X R77, PT, PT, R82, UR19, R85.reuse, P4, P5 ;  /* 0x00000013524d7c10 */ /* 0x100fe4000a7ea455 */
[----:B------:R-:W-:Y:S01]  /*3910*/  IADD3 R82, P4, P5, R79, UR18, R84 ;  /* 0x000000124f527c10 */ /* 0x000fe2000fd9e054 */
[----:B------:R-:W-:Y:S01]  /*3920*/  IMAD.SHL.U32 R156, R83, 0x2, RZ ;  /* 0x00000002539c7824 */ /* 0x000fe200078e00ff */
[----:B------:R-:W-:Y:S01]  /*3930*/  IADD3.X R79, PT, PT, R100, UR19, R85, P3, P2 ;  /* 0x00000013644f7c10 */ /* 0x000fe20009fe4455 */
[----:B------:R-:W-:-:S03]  /*3940*/  IMAD.HI R100, R81, 0x2, RZ ;  /* 0x0000000251647827 */ /* 0x000fc600078e02ff */
[----:B------:R-:W-:Y:S01]  /*3950*/  IADD3 R84, P2, P3, R156, UR18, R84 ;  /* 0x000000129c547c10 */ /* 0x000fe2000fb5e054 */
[----:B------:R-:W-:Y:S01]  /*3960*/  IMAD.HI R156, R101, 0x2, RZ ;  /* 0x00000002659c7827 */ /* 0x000fe200078e02ff */
[----:B------:R-:W-:Y:S02]  /*3970*/  IADD3.X R81, PT, PT, R100, UR19, R85, P1, P0 ;  /* 0x0000001364517c10 */ /* 0x000fe40008fe0455 */
[C---:B------:R-:W-:Y:S02]  /*3980*/  LOP3.LUT R101, R104.reuse, 0x40, RZ, 0x3c, !PT ;  /* 0x0000004068657812 */ /* 0x040fe400078e3cff */
[----:B------:R-:W-:Y:S01]  /*3990*/  LOP3.LUT R100, R104, 0x60, RZ, 0x3c, !PT ;  /* 0x0000006068647812 */ /* 0x000fe200078e3cff */
[----:B------:R-:W-:Y:S04]  /*39a0*/  STS.U16 [R102+UR13+0x1d00], R165 ;  /* 0x001d00a566007988 */ /* 0x000fe8000800040d */
        /* <DEDUP_REMOVED lines=9> */
[----:B------:R0:W-:Y:S04]  /*3a40*/  STS.U16 [R100+UR13+0xb00], R115 ;  /* 0x000b007364007988 */ /* 0x0001e8000800040d */
        /* <DEDUP_REMOVED lines=22> */
[----:B------:R3:W-:Y:S01]  /*3bb0*/  STS.U16 [R100+UR13+0x4f00], R163 ;  /* 0x004f00a364007988 */ /* 0x0007e2000800040d */
[----:B-1----:R1:W-:Y:S06]  /*3bc0*/  MEMBAR.ALL.CTA ;  /* 0x0000000000007992 */ /* 0x0023ec0000008000 */
[----:B-1----:R-:W1:Y:S01]  /*3bd0*/  FENCE.VIEW.ASYNC.S ;  /* 0x00000000000073c6 */ /* 0x002e620000000000 */
[----:B------:R-:W-:-:S02]  /*3be0*/  UISETP.NE.U32.AND UP1, UPT, UR14, URZ, UPT ;  /* 0x000000ff0e00728c */ /* 0x000fc4000bf25070 */
[----:B------:R-:W-:Y:S02]  /*3bf0*/  USHF.R.S32.HI UR14, URZ, 0x1f, UR28 ;  /* 0x0000001fff0e7899 */ /* 0x000fe4000801141c */
[----:B------:R-:W-:Y:S02]  /*3c00*/  UIADD3 UR7, UPT, UPT, UR13, 0x2000, URZ ;  /* 0x000020000d077890 */ /* 0x000fe4000fffe0ff */
[----:B------:R-:W-:Y:S02]  /*3c10*/  UIADD3 UR11, UPT, UPT, UR13, 0x5000, URZ ;  /* 0x000050000d0b7890 */ /* 0x000fe4000fffe0ff */
[----:B------:R-:W-:Y:S02]  /*3c20*/  ULEA.HI UR14, UR14, UR28, URZ, 0x6 ;  /* 0x0000001c0e0e7291 */ /* 0x000fe4000f8f30ff */
[----:B------:R-:W-:Y:S02]  /*3c30*/  USHF.R.U32.HI UR16, URZ, 0x4, UR7 ;  /* 0x00000004ff107899 */ /* 0x000fe40008011607 */
[----:B------:R-:W-:-:S02]  /*3c40*/  USHF.R.U32.HI UR11, URZ, 0x4, UR11 ;  /* 0x00000004ff0b7899 */ /* 0x000fc4000801160b */
[----:B------:R-:W-:Y:S02]  /*3c50*/  USHF.R.S32.HI UR7, URZ, 0x6, UR14 ;  /* 0x00000006ff077899 */ /* 0x000fe4000801140e */
[----:B------:R-:W-:Y:S02]  /*3c60*/  USGXT.U32 UR14, UR16, 0xe ;  /* 0x0000000e100e789a */ /* 0x000fe40008000000 */
[----:B------:R-:W-:Y:S01]  /*3c70*/  USGXT.U32 UR16, UR11, 0xe ;  /* 0x0000000e0b10789a */ /* 0x000fe20008000000 */
[----:B------:R-:W-:-:S03]  /*3c80*/  UMOV UR6, URZ ;  /* 0x000000ff00067c82 */ /* 0x000fc60008000000 */
[----:B------:R-:W-:Y:S01]  /*3c90*/  UIADD3 UR26, UP3, UPT, UR16, 0x2, URZ ;  /* 0x00000002101a7890 */ /* 0x000fe2000ff7e0ff */
[----:B------:R-:W-:Y:S01]  /*3ca0*/  IMAD.HI R158, R83, 0x2, RZ ;  /* 0x00000002539e7827 */ /* 0x000fe200078e02ff */
[----:B------:R-:W-:Y:S02]  /*3cb0*/  UIADD3 UR24, UP2, UPT, UR14, 0x80, URZ ;  /* 0x000000800e187890 */ /* 0x000fe4000ff5e0ff */
[----:B------:R-:W-:Y:S01]  /*3cc0*/  UIADD3.X UR27, UPT, UPT, UR6, 0x40004040, URZ, UP3, !UPT ;  /* 0x40004040061b7890 */ /* 0x000fe20009ffe4ff */
[----:B0-----:R-:W-:Y:S01]  /*3cd0*/  IMAD.SHL.U32 R115, R86, 0x40, RZ ;  /* 0x0000004056737824 */ /* 0x001fe200078e00ff */
[----:B------:R-:W-:Y:S01]  /*3ce0*/  UISETP.LT.OR UP3, UPT, UR28, 0x40, UP1 ;  /* 0x000000401c00788c */ /* 0x000fe20008f61670 */
[----:B-1----:R-:W-:Y:S01]  /*3cf0*/  BAR.SYNC.DEFER_BLOCKING 0x0 ;  /* 0x0000000000007b1d */ /* 0x002fe20000010000 */
[----:B------:R-:W-:Y:S01]  /*3d00*/  UISETP.LT.AND UP4, UPT, UR7, 0x1, UPT ;  /* 0x000000010700788c */ /* 0x000fe2000bf81270 */
[----:B------:R-:W-:Y:S01]  /*3d10*/  IADD3 R86, P0, PT, R108, UR18, RZ ;  /* 0x000000126c567c10 */ /* 0x000fe2000ff1e0ff */
[----:B--2---:R-:W-:Y:S01]  /*3d20*/  IMAD.SHL.U32 R117, R87, 0x40, RZ ;  /* 0x0000004057757824 */ /* 0x004fe200078e00ff */
[----:B------:R-:W-:-:S02]  /*3d30*/  IADD3.X R83, PT, PT, R156, UR19, R85, P4, P5 ;  /* 0x000000139c537c10 */ /* 0x000fc4000a7ea455 */
[----:B------:R-:W-:Y:S01]  /*3d40*/  UMOV UR5, URZ ;  /* 0x000000ff00057c82 */ /* 0x000fe20008000000 */
[----:B------:R-:W-:Y:S01]  /*3d50*/  IADD3.X R85, PT, PT, R158, UR19, R85, P2, P3 ;  /* 0x000000139e557c10 */ /* 0x000fe200097e6455 */
[----:B------:R-:W-:Y:S01]  /*3d60*/  UIADD3.X UR25, UPT, UPT, UR5, 0x40004040, URZ, UP2, !UPT ;  /* 0x4000404005197890 */ /* 0x000fe200097fe4ff */
[----:B------:R-:W-:Y:S01]  /*3d70*/  IADD3.X R87, PT, PT, R96, UR19, RZ, P0, !PT ;  /* 0x0000001360577c10 */ /* 0x000fe200087fe4ff */
[----:B------:R-:W-:Y:S01]  /*3d80*/  USEL UR5, UR7, 0x1, !UP4 ;  /* 0x0000000107057887 */ /* 0x000fe2000e000000 */
[----:B------:R-:W-:Y:S02]  /*3d90*/  IADD3 R88, P1, PT, R88, UR18, RZ ;  /* 0x0000001258587c10 */ /* 0x000fe4000ff3e0ff */
[----:B------:R-:W-:Y:S02]  /*3da0*/  IADD3 R90, P2, PT, R90, UR18, RZ ;  /* 0x000000125a5a7c10 */ /* 0x000fe4000ff5e0ff */
[----:B------:R-:W-:Y:S02]  /*3db0*/  IADD3 R92, P3, PT, R92, UR18, RZ ;  /* 0x000000125c5c7c10 */ /* 0x000fe4000ff7e0ff */
[----:B------:R-:W-:-:S02]  /*3dc0*/  IADD3 R94, P4, PT, R94, UR18, RZ ;  /* 0x000000125e5e7c10 */ /* 0x000fc4000ff9e0ff */
[----:B------:R-:W-:Y:S01]  /*3dd0*/  IADD3 R96, P0, PT, R106, UR18, RZ ;  /* 0x000000126a607c10 */ /* 0x000fe2000ff1e0ff */
[----:B------:R-:W-:Y:S01]  /*3de0*/  UIADD3 UR11, UPT, UPT, UR5, -0x1, URZ ;  /* 0xffffffff050b7890 */ /* 0x000fe2000fffe0ff */
[----:B------:R-:W-:Y:S02]  /*3df0*/  IADD3.X R89, PT, PT, R89, UR19, RZ, P1, !PT ;  /* 0x0000001359597c10 */ /* 0x000fe40008ffe4ff */
[----:B------:R-:W-:Y:S02]  /*3e00*/  IADD3.X R91, PT, PT, R91, UR19, RZ, P2, !PT ;  /* 0x000000135b5b7c10 */ /* 0x000fe400097fe4ff */
[----:B------:R-:W-:Y:S02]  /*3e10*/  IADD3.X R93, PT, PT, R93, UR19, RZ, P3, !PT ;  /* 0x000000135d5d7c10 */ /* 0x000fe40009ffe4ff */
[----:B------:R-:W-:Y:S02]  /*3e20*/  IADD3.X R95, PT, PT, R95, UR19, RZ, P4, !PT ;  /* 0x000000135f5f7c10 */ /* 0x000fe4000a7fe4ff */
[----:B------:R-:W-:Y:S01]  /*3e30*/  IADD3.X R97, PT, PT, R97, UR19, RZ, P0, !PT ;  /* 0x0000001361617c10 */ /* 0x000fe200087fe4ff */
[----:B------:R-:W-:Y:S01]  /*3e40*/  UMOV UR4, URZ ;  /* 0x000000ff00047c82 */ /* 0x000fe20008000000 */
[----:B------:R-:W-:Y:S01]  /*3e50*/  UISETP.NE.U32.AND UP2, UPT, UR11, URZ, UPT ;  /* 0x000000ff0b00728c */ /* 0x000fe2000bf45070 */
[----:B---3--:R-:W-:Y:S10]  /*3e60*/  BRA.U UP3, `(.L_x_6) ;  /* 0x0000000103847547 */ /* 0x008ff4000b800000 */
[----:B------:R-:W-:Y:S02]  /*3e70*/  UIADD3 UR5, UPT, UPT, UR13, 0x4000, URZ ;  /* 0x000040000d057890 */ /* 0x000fe4000fffe0ff */
[----:B------:R-:W-:Y:S02]  /*3e80*/  USHF.R.U32.HI UR18, URZ, 0x4, UR13 ;  /* 0x00000004ff127899 */ /* 0x000fe4000801160d */
[----:B------:R-:W-:Y:S02]  /*3e90*/  USHF.R.U32.HI UR5, URZ, 0x4, UR5 ;  /* 0x00000004ff057899 */ /* 0x000fe40008011605 */
[----:B------:R-:W-:Y:S02]  /*3ea0*/  USGXT.U32 UR18, UR18, 0xe ;  /* 0x0000000e1212789a */ /* 0x000fe40008000000 */
[----:B------:R-:W-:Y:S02]  /*3eb0*/  USGXT.U32 UR20, UR5, 0xe ;  /* 0x0000000e0514789a */ /* 0x000fe40008000000 */
[----:B------:R-:W-:-:S02]  /*3ec0*/  UIADD3 UR40, UP3, UPT, UR18, 0x80, URZ ;  /* 0x0000008012287890 */ /* 0x000fc4000ff7e0ff */
[----:B------:R-:W-:Y:S01]  /*3ed0*/  UIADD3 UR38, UP4, UPT, UR20, 0x2, URZ ;  /* 0x0000000214267890 */ /* 0x000fe2000ff9e0ff */
[----:B------:R-:W-:Y:S01]  /*3ee0*/  UMOV UR5, URZ ;  /* 0x000000ff00057c82 */ /* 0x000fe20008000000 */
[----:B------:R-:W-:Y:S01]  /*3ef0*/  UMOV UR42, 0x0 ;  /* 0x00000000002a7882 */ /* 0x000fe20000000000 */
[----:B------:R-:W-:Y:S02]  /*3f00*/  UIADD3.X UR41, UPT, UPT, UR5, 0x40004040, URZ, UP3, !UPT ;  /* 0x4000404005297890 */ /* 0x000fe40009ffe4ff */
[----:B------:R-:W-:Y:S02]  /*3f10*/  UIADD3.X UR39, UPT, UPT, UR5, 0x40004040, URZ, UP4, !UPT ;  /* 0x4000404005277890 */ /* 0x000fe4000a7fe4ff */
[----:B------:R-:W-:Y:S02]  /*3f20*/  UIADD3.64 UR30, UPT, UPT, UR40, 0x80, URZ ;  /* 0x00000080281e7897 */ /* 0x000fe4000fffe0ff */
[----:B------:R-:W-:Y:S02]  /*3f30*/  UIADD3.64 UR32, UPT, UPT, UR38, 0x2, URZ ;  /* 0x0000000226207897 */ /* 0x000fe4000fffe0ff */
[----:B------:R-:W-:-:S02]  /*3f40*/  UIADD3.64 UR34, UPT, UPT, UR40, 0x100, URZ ;  /* 0x0000010028227897 */ /* 0x000fc4000fffe0ff */
[----:B------:R-:W-:Y:S01]  /*3f50*/  UIADD3.64 UR36, UPT, UPT, UR38, 0x4, URZ ;  /* 0x0000000426247897 */ /* 0x000fe2000fffe0ff */
[----:B------:R-:W-:Y:S01]  /*3f60*/  UMOV UR43, 0x4088010 ;  /* 0x04088010002b7882 */ /* 0x000fe20000000000 */
[----:B------:R-:W-:Y:S01]  /*3f70*/  UMOV UR19, 0x40004040 ;  /* 0x4000404000137882 */ /* 0x000fe20000000000 */
[----:B------:R-:W-:Y:S01]  /*3f80*/  UMOV UR21, 0x40004040 ;  /* 0x4000404000157882 */ /* 0x000fe20000000000 */
[----:B------:R-:W-:Y:S01]  /*3f90*/  UMOV UR44, 0x0 ;  /* 0x00000000002c7882 */ /* 0x000fe20000000000 */
[----:B------:R-:W-:Y:S01]  /*3fa0*/  UMOV UR45, 0x4088010 ;  /* 0x04088010002d7882 */ /* 0x000fe20000000000 */
[----:B------:R-:W-:Y:S01]  /*3fb0*/  UMOV UR46, 0x0 ;  /* 0x00000000002e7882 */ /* 0x000fe20000000000 */
[----:B------:R-:W-:Y:S01]  /*3fc0*/  UMOV UR47, 0x4088010 ;  /* 0x04088010002f7882 */ /* 0x000fe20000000000 */
[----:B------:R-:W-:Y:S01]  /*3fd0*/  UMOV UR6, UR15 ;  /* 0x0000000f00067c82 */ /* 0x000fe20008000000 */
[----:B------:R-:W-:Y:S01]  /*3fe0*/  UMOV UR7, URZ ;  /* 0x000000ff00077c82 */ /* 0x000fe20008000000 */
[----:B------:R0:W-:Y:S01]  /*3ff0*/  UTCHMMA gdesc[UR18], gdesc[UR20], tmem[UR12], tmem[UR42], idesc[UR43], !UPT ;  /* 0x00ff2a14120075ea */ /* 0x0001e2000f80000c */
[----:B------:R-:W-:Y:S01]  /*4000*/  UMOV UR48, 0x0 ;  /* 0x0000000000307882 */ /* 0x000fe20000000000 */
[----:B------:R-:W-:Y:S01]  /*4010*/  UMOV UR49, 0x4088010 ;  /* 0x0408801000317882 */ /* 0x000fe20000000000 */
[----:B------:R0:W-:Y:S01]  /*4020*/  UTCHMMA gdesc[UR40], gdesc[UR38], tmem[UR12], tmem[UR44], idesc[UR45], UPT ;  /* 0x00ff2c26280075ea */ /* 0x0001e2000b80000c */
[----:B------:R-:W-:Y:S01]  /*4030*/  UMOV UR6, UR6 ;  /* 0x0000000600067c82 */ /* 0x000fe20008000000 */
[----:B------:R0:W-:Y:S01]  /*4040*/  UTCHMMA gdesc[UR30], gdesc[UR32], tmem[UR12], tmem[UR46], idesc[UR47], UPT ;  /* 0x00ff2e201e0075ea */ /* 0x0001e2000b80000c */
[----:B------:R0:W-:Y:S01]  /*4050*/  UTCHMMA gdesc[UR34], gdesc[UR36], tmem[UR12], tmem[UR48], idesc[UR49], UPT ;  /* 0x00ff3024220075ea */ /* 0x0001e2000b80000c */
[----:B------:R0:W-:Y:S01]  /*4060*/  UTCBAR [UR6], URZ ;  /* 0x000000ff060073e9 */ /* 0x0001e200080000ff */
[----:B------:R-:W-:Y:S01]  /*4070*/  NOP ;  /* 0x0000000000007918 */ /* 0x000fe20000000000 */
.L_x_6:
[----:B------:R-:W-:Y:S05]  /*4080*/  BRA.U !UP2, `(.L_x_7) ;  /* 0x000000110ab07547 */ /* 0x000fea000b800000 */
[----:B------:R-:W-:Y:S02]  /*4090*/  UIADD3 UR8, UPT, UPT, UR8, -0x40, URZ ;  /* 0xffffffc008087890 */ /* 0x000fe4000fffe0ff */
[----:B0-----:R-:W-:Y:S02]  /*40a0*/  UIADD3.64 UR30, UPT, UPT, UR24, 0x80, URZ ;  /* 0x00000080181e7897 */ /* 0x001fe4000fffe0ff */
[----:B------:R-:W-:Y:S02]  /*40b0*/  UIADD3.64 UR32, UPT, UPT, UR26, 0x2, URZ ;  /* 0x000000021a207897 */ /* 0x000fe4000fffe0ff */
[----:B------:R-:W-:Y:S02]  /*40c0*/  UIADD3.64 UR34, UPT, UPT, UR24, 0x100, URZ ;  /* 0x0000010018227897 */ /* 0x000fe4000fffe0ff */
[----:B------:R-:W-:Y:S01]  /*40d0*/  UIADD3.64 UR36, UPT, UPT, UR26, 0x4, URZ ;  /* 0x000000041a247897 */ /* 0x000fe2000fffe0ff */
[----:B------:R-:W-:Y:S01]  /*40e0*/  UMOV UR20, 0x1 ;  /* 0x0000000100147882 */ /* 0x000fe20000000000 */
[----:B------:R-:W-:-:S10]  /*40f0*/  UMOV UR5, URZ ;  /* 0x000000ff00057c82 */ /* 0x000fd40008000000 */
.L_x_10:
[----:B------:R-:W-:Y:S01]  /*4100*/  USHF.L.U32 UR4, UR4, 0x1f, URZ ;  /* 0x0000001f04047899 */ /* 0x000fe200080006ff */
[----:B0-----:R-:W-:Y:S01]  /*4110*/  LOP3.LUT R106, R105, 0x2, RZ, 0xfc, !PT ;  /* 0x00000002696a7812 */ /* 0x001fe200078efcff */
[----:B------:R-:W-:Y:S01]  /*4120*/  IMAD.WIDE R2, R115, 0x2, R2 ;  /* 0x0000000273027825 */ /* 0x000fe200078e0202 */
[C---:B------:R-:W-:Y:S02]  /*4130*/  LOP3.LUT R119, R105.reuse, 0x8, RZ, 0xfc, !PT ;  /* 0x0000000869777812 */ /* 0x040fe400078efcff */
[----:B------:R-:W-:Y:S01]  /*4140*/  ISETP.GE.AND P0, PT, R106, UR8, PT ;  /* 0x000000086a007c0c */ /* 0x000fe2000bf06270 */
[----:B------:R-:W-:Y:S01]  /*4150*/  IMAD.U32 R131, RZ, RZ, UR4 ;  /* 0x00000004ff837e24 */ /* 0x000fe2000f8e00ff */
[C---:B------:R-:W-:Y:S02]  /*4160*/  LOP3.LUT R130, R105.reuse, 0xa, RZ, 0xfc, !PT ;  /* 0x0000000a69827812 */ /* 0x040fe400078efcff */
[C---:B------:R-:W-:Y:S01]  /*4170*/  LOP3.LUT R106, R105.reuse, 0x10, RZ, 0xfc, !PT ;  /* 0x00000010696a7812 */ /* 0x040fe200078efcff */
[----:B------:R-:W0:Y:S01]  /*4180*/  SYNCS.PHASECHK.TRANS64.TRYWAIT P6, [UR10], R131 ;  /* 0x00000083ff0075a7 */ /* 0x000e2200080c110a */
[----:B------:R-:W-:-:S02]  /*4190*/  LOP3.LUT R108, R105, 0x12, RZ, 0xfc, !PT ;  /* 0x00000012696c7812 */ /* 0x000fc400078efcff */
[----:B------:R-:W-:Y:S02]  /*41a0*/  ISETP.GE.AND P1, PT, R119, UR8, PT ;  /* 0x0000000877007c0c */ /* 0x000fe4000bf26270 */
[----:B------:R-:W-:Y:S02]  /*41b0*/  ISETP.GE.AND P2, PT, R130, UR8, PT ;  /* 0x0000000882007c0c */ /* 0x000fe4000bf46270 */
[----:B------:R-:W-:Y:S02]  /*41c0*/  ISETP.GE.AND P3, PT, R106, UR8, PT ;  /* 0x000000086a007c0c */ /* 0x000fe4000bf66270 */
[----:B------:R-:W-:Y:S02]  /*41d0*/  ISETP.GE.AND P4, PT, R108, UR8, PT ;  /* 0x000000086c007c0c */ /* 0x000fe4000bf86270 */
[----:B------:R-:W-:Y:S02]  /*41e0*/  ISETP.GE.AND P5, PT, R105, UR8, PT ;  /* 0x0000000869007c0c */ /* 0x000fe4000bfa6270 */
[----:B------:R-:W-:Y:S01]  /*41f0*/  PRMT R165, RZ, 0x7610, R165 ;  /* 0x00007610ffa57816 */ /* 0x000fe200000000a5 */
[----:B0-----:R-:W-:Y:S10]  /*4200*/  @!P6 BRA `(.L_x_8) ;  /* 0x0000001c0014e947 */ /* 0x001ff40003800000 */
.L_x_16:
[----:B------:R-:W-:Y:S01]  /*4210*/  LOP3.LUT R106, R105, 0x18, RZ, 0xfc, !PT ;  /* 0x00000018696a7812 */ /* 0x000fe200078efcff */
[C---:B------:R-:W-:Y:S01]  /*4220*/  IMAD.WIDE R4, R115.reuse, 0x2, R4 ;  /* 0x0000000273047825 */ /* 0x040fe200078e0204 */
[----:B------:R-:W-:Y:S01]  /*4230*/  PRMT R153, RZ, 0x7610, R153 ;  /* 0x00007610ff997816 */ /* 0x000fe20000000099 */
[----:B------:R-:W2:Y:S01]  /*4240*/  @!P5 LDG.E.U16 R165, desc[UR22][R2.64] ;  /* 0x0000001602a5d981 */ /* 0x000ea2000c1e1500 */
[----:B------:R-:W-:Y:S01]  /*4250*/  ISETP.GE.AND P5, PT, R106, UR8, PT ;  /* 0x000000086a007c0c */ /* 0x000fe2000bfa6270 */
[----:B------:R-:W-:Y:S01]  /*4260*/  IMAD.WIDE R86, R115, 0x2, R86 ;  /* 0x0000000273567825 */ /* 0x000fe200078e0256 */
[----:B------:R-:W-:Y:S02]  /*4270*/  LOP3.LUT R106, R105, 0x20, RZ, 0xfc, !PT ;  /* 0x00000020696a7812 */ /* 0x000fe400078efcff */
[----:B------:R-:W-:Y:S01]  /*4280*/  PRMT R161, RZ, 0x7610, R161 ;  /* 0x00007610ffa17816 */ /* 0x000fe200000000a1 */
[----:B------:R-:W3:Y:S01]  /*4290*/  @!P0 LDG.E.U16 R153, desc[UR22][R4.64] ;  /* 0x0000001604998981 */ /* 0x000ee2000c1e1500 */
[----:B------:R-:W-:Y:S01]  /*42a0*/  ISETP.GE.AND P0, PT, R106, UR8, PT ;  /* 0x000000086a007c0c */ /* 0x000fe2000bf06270 */
[----:B------:R-:W-:Y:S01]  /*42b0*/  IMAD.WIDE R92, R115, 0x2, R92 ;  /* 0x00000002735c7825 */ /* 0x000fe200078e025c */
[----:B------:R-:W-:-:S02]  /*42c0*/  LOP3.LUT R106, R105, 0x28, RZ, 0xfc, !PT ;  /* 0x00000028696a7812 */ /* 0x000fc400078efcff */
[----:B------:R-:W-:Y:S01]  /*42d0*/  PRMT R159, RZ, 0x7610, R159 ;  /* 0x00007610ff9f7816 */ /* 0x000fe2000000009f */
[----:B------:R-:W4:Y:S01]  /*42e0*/  @!P1 LDG.E.U16 R161, desc[UR22][R86.64] ;  /* 0x0000001656a19981 */ /* 0x000f22000c1e1500 */
[----:B------:R-:W-:Y:S01]  /*42f0*/  ISETP.GE.AND P1, PT, R106, UR8, PT ;  /* 0x000000086a007c0c */ /* 0x000fe2000bf26270 */
[----:B------:R-:W-:Y:S01]  /*4300*/  IMAD.WIDE R52, R115, 0x2, R52 ;  /* 0x0000000273347825 */ /* 0x000fe200078e0234 */
[----:B------:R-:W-:Y:S02]  /*4310*/  LOP3.LUT R106, R105, 0x30, RZ, 0xfc, !PT ;  /* 0x00000030696a7812 */ /* 0x000fe400078efcff */
[----:B------:R-:W5:Y:S01]  /*4320*/  @!P3 LDG.E.U16 R159, desc[UR22][R92.64] ;  /* 0x000000165c9fb981 */ /* 0x000f62000c1e1500 */
[----:B------:R-:W-:Y:S02]  /*4330*/  PRMT R151, RZ, 0x7610, R151 ;  /* 0x00007610ff977816 */ /* 0x000fe40000000097 */
[----:B------:R-:W-:Y:S01]  /*4340*/  ISETP.GE.AND P3, PT, R106, UR8, PT ;  /* 0x000000086a007c0c */ /* 0x000fe2000bf66270 */
[----:B------:R-:W-:Y:S01]  /*4350*/  IMAD.WIDE R58, R115, 0x2, R58 ;  /* 0x00000002733a7825 */ /* 0x000fe200078e023a */
[----:B------:R-:W-:-:S02]  /*4360*/  PRMT R155, RZ, 0x7610, R155 ;  /* 0x00007610ff9b7816 */ /* 0x000fc4000000009b */
[----:B------:R-:W-:Y:S01]  /*4370*/  LOP3.LUT R106, R105, 0x1a, RZ, 0xfc, !PT ;  /* 0x0000001a696a7812 */ /* 0x000fe200078efcff */
[C---:B------:R-:W-:Y:S01]  /*4380*/  IMAD.WIDE R72, R115.reuse, 0x2, R72 ;  /* 0x0000000273487825 */ /* 0x040fe200078e0248 */
[----:B------:R-:W-:Y:S01]  /*4390*/  PRMT R157, RZ, 0x7610, R157 ;  /* 0x00007610ff9d7816 */ /* 0x000fe2000000009d */
[----:B------:R-:W3:Y:S01]  /*43a0*/  @!P5 LDG.E.U16 R151, desc[UR22][R52.64] ;  /* 0x000000163497d981 */ /* 0x000ee2000c1e1500 */
[----:B------:R-:W-:Y:S01]  /*43b0*/  PRMT R163, RZ, 0x7610, R163 ;  /* 0x00007610ffa37816 */ /* 0x000fe200000000a3 */
[----:B------:R-:W-:Y:S02]  /*43c0*/  IMAD.WIDE R66, R115, 0x2, R66 ;  /* 0x0000000273427825 */ /* 0x000fe400078e0242 */
[----:B------:R-:W3:Y:S01]  /*43d0*/  @!P0 LDG.E.U16 R155, desc[UR22][R58.64] ;  /* 0x000000163a9b8981 */ /* 0x000ee2000c1e1500 */
[----:B------:R-:W-:Y:S02]  /*43e0*/  ISETP.GE.AND P0, PT, R106, UR8, PT ;  /* 0x000000086a007c0c */ /* 0x000fe4000bf06270 */
[C---:B------:R-:W-:Y:S01]  /*43f0*/  LOP3.LUT R108, R105.reuse, 0x22, RZ, 0xfc, !PT ;  /* 0x00000022696c7812 */ /* 0x040fe200078efcff */
[----:B------:R-:W3:Y:S01]  /*4400*/  @!P1 LDG.E.U16 R157, desc[UR22][R66.64] ;  /* 0x00000016429d9981 */ /* 0x000ee2000c1e1500 */
[----:B------:R-:W-:-:S02]  /*4410*/  LOP3.LUT R106, R105, 0x2a, RZ, 0xfc, !PT ;  /* 0x0000002a696a7812 */ /* 0x000fc400078efcff */
[----:B------:R-:W-:Y:S01]  /*4420*/  ISETP.GE.AND P5, PT, R107, UR8, PT ;  /* 0x000000086b007c0c */ /* 0x000fe2000bfa6270 */
[----:B------:R-:W3:Y:S01]  /*4430*/  @!P3 LDG.E.U16 R163, desc[UR22][R72.64] ;  /* 0x0000001648a3b981 */ /* 0x000ee2000c1e1500 */
[----:B------:R-:W-:Y:S02]  /*4440*/  ISETP.GE.AND P1, PT, R108, UR8, PT ;  /* 0x000000086c007c0c */ /* 0x000fe4000bf26270 */
[----:B------:R-:W-:Y:S01]  /*4450*/  ISETP.GE.AND P3, PT, R106, UR8, PT ;  /* 0x000000086a007c0c */ /* 0x000fe2000bf66270 */
[C---:B------:R-:W-:Y:S01]  /*4460*/  IMAD.WIDE R80, R115.reuse, 0x2, R80 ;  /* 0x0000000273507825 */ /* 0x040fe200078e0250 */
[----:B------:R-:W-:Y:S02]  /*4470*/  PRMT R149, RZ, 0x7610, R149 ;  /* 0x00007610ff957816 */ /* 0x000fe40000000095 */
[----:B------:R-:W-:Y:S01]  /*4480*/  PRMT R148, RZ, 0x7610, R148 ;  /* 0x00007610ff947816 */ /* 0x000fe20000000094 */
[----:B------:R-:W-:Y:S01]  /*4490*/  IMAD.WIDE R94, R115, 0x2, R94 ;  /* 0x00000002735e7825 */ /* 0x000fe200078e025e */
[----:B------:R-:W-:-:S02]  /*44a0*/  PRMT R150, RZ, 0x7610, R150 ;  /* 0x00007610ff967816 */ /* 0x000fc40000000096 */
[----:B------:R-:W-:Y:S01]  /*44b0*/  PRMT R146, RZ, 0x7610, R146 ;  /* 0x00007610ff927816 */ /* 0x000fe20000000092 */
[C---:B------:R-:W-:Y:S01]  /*44c0*/  IMAD.WIDE R88, R115.reuse, 0x2, R88 ;  /* 0x0000000273587825 */ /* 0x040fe200078e0258 */
[----:B------:R-:W-:Y:S01]  /*44d0*/  PRMT R144, RZ, 0x7610, R144 ;  /* 0x00007610ff907816 */ /* 0x000fe20000000090 */
[----:B------:R-:W3:Y:S01]  /*44e0*/  @!P5 LDG.E.U16 R149, desc[UR22][R80.64] ;  /* 0x000000165095d981 */ /* 0x000ee2000c1e1500 */
[----:B------:R-:W-:Y:S01]  /*44f0*/  PRMT R142, RZ, 0x7610, R142 ;  /* 0x00007610ff8e7816 */ /* 0x000fe2000000008e */
[C---:B------:R-:W-:Y:S02]  /*4500*/  IMAD.WIDE R68, R115.reuse, 0x2, R68 ;  /* 0x0000000273447825 */ /* 0x040fe400078e0244 */
[----:B------:R-:W3:Y:S02]  /*4510*/  @!P4 LDG.E.U16 R148, desc[UR22][R94.64] ;  /* 0x000000165e94c981 */ /* 0x000ee4000c1e1500 */
[C---:B------:R-:W-:Y:S02]  /*4520*/  IMAD.WIDE R60, R115.reuse, 0x2, R60 ;  /* 0x00000002733c7825 */ /* 0x040fe400078e023c */
[----:B------:R-:W3:Y:S02]  /*4530*/  @!P2 LDG.E.U16 R150, desc[UR22][R88.64] ;  /* 0x000000165896a981 */ /* 0x000ee4000c1e1500 */
[----:B------:R-:W-:-:S02]  /*4540*/  IMAD.WIDE R54, R115, 0x2, R54 ;  /* 0x0000000273367825 */ /* 0x000fc400078e0236 */
[----:B------:R-:W3:Y:S04]  /*4550*/  @!P1 LDG.E.U16 R144, desc[UR22][R60.64] ;  /* 0x000000163c909981 */ /* 0x000ee8000c1e1500 */
[----:B------:R-:W3:Y:S04]  /*4560*/  @!P0 LDG.E.U16 R146, desc[UR22][R54.64] ;  /* 0x0000001636928981 */ /* 0x000ee8000c1e1500 */
[----:B------:R-:W3:Y:S01]  /*4570*/  @!P3 LDG.E.U16 R142, desc[UR22][R68.64] ;  /* 0x00000016448eb981 */ /* 0x000ee2000c1e1500 */
[C---:B------:R-:W-:Y:S02]  /*4580*/  LOP3.LUT R106, R105.reuse, 0x4, RZ, 0xfc, !PT ;  /* 0x00000004696a7812 */ /* 0x040fe400078efcff */
[----:B------:R-:W-:-:S02]  /*4590*/  LOP3.LUT R119, R105, 0xc, RZ, 0xfc, !PT ;  /* 0x0000000c69777812 */ /* 0x000fc400078efcff */
[----:B------:R-:W-:Y:S02]  /*45a0*/  ISETP.GE.AND P0, PT, R106, UR8, PT ;  /* 0x000000086a007c0c */ /* 0x000fe4000bf06270 */
[----:B------:R-:W-:Y:S02]  /*45b0*/  LEA.HI R106, R0, 0xe, RZ, 0x1a ;  /* 0x0000000e006a7811 */ /* 0x000fe400078fd0ff */
[----:B------:R-:W-:Y:S02]  /*45c0*/  LOP3.LUT R108, R105, 0x6, RZ, 0xfc, !PT ;  /* 0x00000006696c7812 */ /* 0x000fe400078efcff */
[----:B------:R-:W-:Y:S02]  /*45d0*/  ISETP.GE.AND P4, PT, R119, UR8, PT ;  /* 0x0000000877007c0c */ /* 0x000fe4000bf86270 */
[----:B------:R-:W-:Y:S02]  /*45e0*/  ISETP.GE.AND P1, PT, R106, UR8, PT ;  /* 0x000000086a007c0c */ /* 0x000fe4000bf26270 */
[----:B------:R-:W-:-:S02]  /*45f0*/  ISETP.GE.AND P5, PT, R108, UR8, PT ;  /* 0x000000086c007c0c */ /* 0x000fc4000bfa6270 */
[C---:B------:R-:W-:Y:S02]  /*4600*/  LOP3.LUT R106, R105.reuse, 0x1c, RZ, 0xfc, !PT ;  /* 0x0000001c696a7812 */ /* 0x040fe400078efcff */
[----:B------:R-:W-:Y:S01]  /*4610*/  LOP3.LUT R108, R105, 0x14, RZ, 0xfc, !PT ;  /* 0x00000014696c7812 */ /* 0x000fe200078efcff */
[C---:B------:R-:W-:Y:S01]  /*4620*/  IMAD.WIDE R6, R115.reuse, 0x2, R6 ;  /* 0x0000000273067825 */ /* 0x040fe200078e0206 */
[----:B------:R-:W-:Y:S02]  /*4630*/  PRMT R140, RZ, 0x7610, R140 ;  /* 0x00007610ff8c7816 */ /* 0x000fe4000000008c */
[----:B------:R-:W-:Y:S01]  /*4640*/  PRMT R138, RZ, 0x7610, R138 ;  /* 0x00007610ff8a7816 */ /* 0x000fe2000000008a */
[C---:B------:R-:W-:Y:S01]  /*4650*/  IMAD.WIDE R90, R115.reuse, 0x2, R90 ;  /* 0x00000002735a7825 */ /* 0x040fe200078e025a */
[----:B------:R-:W-:Y:S02]  /*4660*/  ISETP.GE.AND P3, PT, R106, UR8, PT ;  /* 0x000000086a007c0c */ /* 0x000fe4000bf66270 */
[----:B------:R-:W-:Y:S01]  /*4670*/  ISETP.GE.AND P2, PT, R108, UR8, PT ;  /* 0x000000086c007c0c */ /* 0x000fe2000bf46270 */
[----:B------:R-:W3:Y:S01]  /*4680*/  @!P0 LDG.E.U16 R140, desc[UR22][R6.64] ;  /* 0x00000016068c8981 */ /* 0x000ee2000c1e1500 */
[----:B------:R-:W-:Y:S01]  /*4690*/  LEA.HI R106, R0, 0x1e, RZ, 0x1a ;  /* 0x0000001e006a7811 */ /* 0x000fe200078fd0ff */
[----:B------:R-:W-:Y:S01]  /*46a0*/  IMAD.WIDE R10, R115, 0x2, R10 ;  /* 0x00000002730a7825 */ /* 0x000fe200078e020a */
[----:B------:R-:W-:Y:S01]  /*46b0*/  PRMT R141, RZ, 0x7610, R141 ;  /* 0x00007610ff8d7816 */ /* 0x000fe2000000008d */
[----:B------:R-:W3:Y:S01]  /*46c0*/  @!P4 LDG.E.U16 R138, desc[UR22][R90.64] ;  /* 0x000000165a8ac981 */ /* 0x000ee2000c1e1500 */
[----:B------:R-:W-:-:S02]  /*46d0*/  ISETP.GE.AND P0, PT, R106, UR8, PT ;  /* 0x000000086a007c0c */ /* 0x000fc4000bf06270 */
[----:B------:R-:W-:Y:S02]  /*46e0*/  ISETP.GE.AND P4, PT, R103, UR8, PT ;  /* 0x0000000867007c0c */ /* 0x000fe4000bf86270 */
[----:B------:R-:W-:Y:S01]  /*46f0*/  LOP3.LUT R106, R105, 0x24, RZ, 0xfc, !PT ;  /* 0x00000024696a7812 */ /* 0x000fe200078efcff */
[----:B------:R-:W-:Y:S01]  /*4700*/  IMAD.WIDE R96, R115, 0x2, R96 ;  /* 0x0000000273607825 */ /* 0x000fe200078e0260 */
[----:B------:R-:W-:Y:S01]  /*4710*/  PRMT R136, RZ, 0x7610, R136 ;  /* 0x00007610ff887816 */ /* 0x000fe20000000088 */
[----:B------:R-:W3:Y:S01]  /*4720*/  @!P1 LDG.E.U16 R141, desc[UR22][R10.64] ;  /* 0x000000160a8d9981 */ /* 0x000ee2000c1e1500 */
[----:B------:R-:W-:Y:S02]  /*4730*/  ISETP.GE.AND P1, PT, R106, UR8, PT ;  /* 0x000000086a007c0c */ /* 0x000fe4000bf26270 */
[----:B------:R-:W-:Y:S01]  /*4740*/  LOP3.LUT R106, R105, 0x26, RZ, 0xfc, !PT ;  /* 0x00000026696a7812 */ /* 0x000fe200078efcff */
[----:B------:R-:W-:Y:S01]  /*4750*/  IMAD.WIDE R50, R115, 0x2, R50 ;  /* 0x0000000273327825 */ /* 0x000fe200078e0232 */
[----:B------:R-:W-:Y:S01]  /*4760*/  PRMT R139, RZ, 0x7610, R139 ;  /* 0x00007610ff8b7816 */ /* 0x000fe2000000008b */
[----:B------:R-:W3:Y:S01]  /*4770*/  @!P2 LDG.E.U16 R136, desc[UR22][R96.64] ;  /* 0x000000166088a981 */ /* 0x000ee2000c1e1500 */
[----:B------:R-:W-:-:S02]  /*4780*/  ISETP.GE.AND P2, PT, R106, UR8, PT ;  /* 0x000000086a007c0c */ /* 0x000fc4000bf46270 */
[----:B------:R-:W-:Y:S01]  /*4790*/  LOP3.LUT R106, R105, 0x2c, RZ, 0xfc, !PT ;  /* 0x0000002c696a7812 */ /* 0x000fe200078efcff */
[C---:B------:R-:W-:Y:S01]  /*47a0*/  IMAD.WIDE R56, R115.reuse, 0x2, R56 ;  /* 0x0000000273387825 */ /* 0x040fe200078e0238 */
[----:B------:R-:W-:Y:S01]  /*47b0*/  PRMT R134, RZ, 0x7610, R134 ;  /* 0x00007610ff867816 */ /* 0x000fe20000000086 */
[----:B------:R-:W3:Y:S01]  /*47c0*/  @!P4 LDG.E.U16 R139, desc[UR22][R50.64] ;  /* 0x00000016328bc981 */ /* 0x000ee2000c1e1500 */
[----:B------:R-:W-:Y:S02]  /*47d0*/  ISETP.GE.AND P4, PT, R106, UR8, PT ;  /* 0x000000086a007c0c */ /* 0x000fe4000bf86270 */
[----:B------:R-:W-:Y:S01]  /*47e0*/  LEA.HI R106, R0, 0x2e, RZ, 0x1a ;  /* 0x0000002e006a7811 */ /* 0x000fe200078fd0ff */
[----:B------:R-:W-:Y:S01]  /*47f0*/  IMAD.WIDE R12, R115, 0x2, R12 ;  /* 0x00000002730c7825 */ /* 0x000fe200078e020c */
[----:B------:R-:W-:Y:S01]  /*4800*/  PRMT R137, RZ, 0x7610, R137 ;  /* 0x00007610ff897816 */ /* 0x000fe20000000089 */
[----:B------:R-:W3:Y:S01]  /*4810*/  @!P3 LDG.E.U16 R134, desc[UR22][R56.64] ;  /* 0x000000163886b981 */ /* 0x000ee2000c1e1500 */
[----:B------:R-:W-:-:S02]  /*4820*/  ISETP.GE.AND P3, PT, R106, UR8, PT ;  /* 0x000000086a007c0c */ /* 0x000fc4000bf66270 */
[----:B------:R-:W-:Y:S02]  /*4830*/  LOP3.LUT R106, R105, 0x32, RZ, 0xfc, !PT ;  /* 0x00000032696a7812 */ /* 0x000fe400078efcff */
[----:B------:R-:W3:Y:S02]  /*4840*/  @!P0 LDG.E.U16 R137, desc[UR22][R12.64] ;  /* 0x000000160c898981 */ /* 0x000ee4000c1e1500 */
[----:B------:R-:W-:Y:S01]  /*4850*/  ISETP.GE.AND P0, PT, R106, UR8, PT ;  /* 0x000000086a007c0c */ /* 0x000fe2000bf06270 */
[----:B------:R-:W-:Y:S01]  /*4860*/  IMAD.WIDE R62, R115, 0x2, R62 ;  /* 0x00000002733e7825 */ /* 0x000fe200078e023e */
[----:B------:R-:W-:Y:S02]  /*4870*/  PRMT R132, RZ, 0x7610, R132 ;  /* 0x00007610ff847816 */ /* 0x000fe40000000084 */
[----:B------:R-:W-:Y:S01]  /*4880*/  LOP3.LUT R106, R105, 0x34, RZ, 0xfc, !PT ;  /* 0x00000034696a7812 */ /* 0x000fe200078efcff */
[----:B------:R-:W-:Y:S01]  /*4890*/  IMAD.WIDE R64, R115, 0x2, R64 ;  /* 0x0000000273407825 */ /* 0x000fe200078e0240 */
[----:B------:R-:W-:-:S02]  /*48a0*/  PRMT R135, RZ, 0x7610, R135 ;  /* 0x00007610ff877816 */ /* 0x000fc40000000087 */
[----:B------:R-:W-:Y:S01]  /*48b0*/  PRMT R130, RZ, 0x7610, R130 ;  /* 0x00007610ff827816 */ /* 0x000fe20000000082 */
[----:B------:R-:W3:Y:S01]  /*48c0*/  @!P1 LDG.E.U16 R132, desc[UR22][R62.64] ;  /* 0x000000163e849981 */ /* 0x000ee2000c1e1500 */
[----:B------:R-:W-:Y:S01]  /*48d0*/  PRMT R133, RZ, 0x7610, R133 ;  /* 0x00007610ff857816 */ /* 0x000fe20000000085 */
[C---:B------:R-:W-:Y:S01]  /*48e0*/  IMAD.WIDE R70, R115.reuse, 0x2, R70 ;  /* 0x0000000273467825 */ /* 0x040fe200078e0246 */
[----:B------:R-:W-:Y:S01]  /*48f0*/  PRMT R147, RZ, 0x7610, R147 ;  /* 0x00007610ff937816 */ /* 0x000fe20000000093 */
[----:B------:R-:W3:Y:S01]  /*4900*/  @!P2 LDG.E.U16 R135, desc[UR22][R64.64] ;  /* 0x000000164087a981 */ /* 0x000ee2000c1e1500 */
[----:B------:R-:W-:Y:S01]  /*4910*/  ISETP.GE.AND P1, PT, R106, UR8, PT ;  /* 0x000000086a007c0c */ /* 0x000fe2000bf26270 */
[C---:B------:R-:W-:Y:S01]  /*4920*/  IMAD.WIDE R74, R115.reuse, 0x2, R74 ;  /* 0x00000002734a7825 */ /* 0x040fe200078e024a */
[----:B------:R-:W-:Y:S01]  /*4930*/  LEA.HI R106, R0, 0x3e, RZ, 0x1a ;  /* 0x0000003e006a7811 */ /* 0x000fe200078fd0ff */
[----:B------:R-:W3:Y:S02]  /*4940*/  @!P4 LDG.E.U16 R130, desc[UR22][R70.64] ;  /* 0x000000164682c981 */ /* 0x000ee4000c1e1500 */
[----:B------:R-:W-:Y:S01]  /*4950*/  IMAD.WIDE R14, R115, 0x2, R14 ;  /* 0x00000002730e7825 */ /* 0x000fe200078e020e */
[----:B------:R-:W-:Y:S01]  /*4960*/  ISETP.GE.AND P2, PT, R106, UR8, PT ;  /* 0x000000086a007c0c */ /* 0x000fe2000bf46270 */
[----:B------:R-:W3:Y:S01]  /*4970*/  @!P0 LDG.E.U16 R147, desc[UR22][R74.64] ;  /* 0x000000164a938981 */ /* 0x000ee2000c1e1500 */
[----:B------:R-:W-:-:S02]  /*4980*/  ISETP.GE.AND P4, PT, R113, UR8, PT ;  /* 0x0000000871007c0c */ /* 0x000fc4000bf86270 */
[----:B------:R-:W-:Y:S01]  /*4990*/  ISETP.GE.AND P0, PT, R111, UR8, PT ;  /* 0x000000086f007c0c */ /* 0x000fe2000bf06270 */
[----:B------:R-:W3:Y:S01]  /*49a0*/  @!P3 LDG.E.U16 R133, desc[UR22][R14.64] ;  /* 0x000000160e85b981 */ /* 0x000ee2000c1e1500 */
[----:B------:R-:W-:Y:S01]  /*49b0*/  ISETP.GE.AND P3, PT, R109, UR8, PT ;  /* 0x000000086d007c0c */ /* 0x000fe2000bf66270 */
[C---:B------:R-:W-:Y:S01]  /*49c0*/  IMAD.WIDE R8, R115.reuse, 0x2, R8 ;  /* 0x0000000273087825 */ /* 0x040fe200078e0208 */
[----:B------:R-:W-:Y:S02]  /*49d0*/  PRMT R143, RZ, 0x7610, R143 ;  /* 0x00007610ff8f7816 */ /* 0x000fe4000000008f */
[----:B------:R-:W-:Y:S01]  /*49e0*/  PRMT R108, RZ, 0x7610, R108 ;  /* 0x00007610ff6c7816 */ /* 0x000fe2000000006c */
[C---:B------:R-:W-:Y:S01]  /*49f0*/  IMAD.WIDE R16, R115.reuse, 0x2, R16 ;  /* 0x0000000273107825 */ /* 0x040fe200078e0210 */
[----:B------:R-:W-:Y:S02]  /*4a00*/  PRMT R131, RZ, 0x7610, R131 ;  /* 0x00007610ff837816 */ /* 0x000fe40000000083 */
[----:B------:R-:W-:Y:S01]  /*4a10*/  PRMT R145, RZ, 0x7610, R145 ;  /* 0x00007610ff917816 */ /* 0x000fe20000000091 */
[C---:B------:R-:W-:Y:S01]  /*4a20*/  IMAD.WIDE R76, R115.reuse, 0x2, R76 ;  /* 0x00000002734c7825 */ /* 0x040fe200078e024c */
[----:B------:R-:W-:Y:S01]  /*4a30*/  PRMT R106, RZ, 0x7610, R106 ;  /* 0x00007610ff6a7816 */ /* 0x000fe2000000006a */
[----:B------:R-:W3:Y:S01]  /*4a40*/  @!P5 LDG.E.U16 R143, desc[UR22][R8.64] ;  /* 0x00000016088fd981 */ /* 0x000ee2000c1e1500 */
[----:B------:R-:W-:Y:S01]  /*4a50*/  PRMT R119, RZ, 0x7610, R119 ;  /* 0x00007610ff777816 */ /* 0x000fe20000000077 */
[----:B------:R-:W-:-:S02]  /*4a60*/  IMAD.WIDE R84, R115, 0x2, R84 ;  /* 0x0000000273547825 */ /* 0x000fc400078e0254 */
[----:B------:R-:W3:Y:S02]  /*4a70*/  @!P1 LDG.E.U16 R108, desc[UR22][R76.64] ;  /* 0x000000164c6c9981 */ /* 0x000ee4000c1e1500 */
[C---:B------:R-:W-:Y:S02]  /*4a80*/  IMAD.WIDE R82, R115.reuse, 0x2, R82 ;  /* 0x0000000273527825 */ /* 0x040fe400078e0252 */
[----:B------:R-:W3:Y:S02]  /*4a90*/  @!P0 LDG.E.U16 R106, desc[UR22][R84.64] ;  /* 0x00000016546a8981 */ /* 0x000ee4000c1e1500 */
[----:B------:R-:W-:Y:S02]  /*4aa0*/  IMAD.WIDE R78, R115, 0x2, R78 ;  /* 0x00000002734e7825 */ /* 0x000fe400078e024e */
[----:B------:R-:W3:Y:S04]  /*4ab0*/  @!P3 LDG.E.U16 R145, desc[UR22][R82.64] ;  /* 0x000000165291b981 */ /* 0x000ee8000c1e1500 */
[----:B------:R-:W3:Y:S04]  /*4ac0*/  @!P4 LDG.E.U16 R131, desc[UR22][R78.64] ;  /* 0x000000164e83c981 */ /* 0x000ee8000c1e1500 */
[----:B------:R-:W3:Y:S01]  /*4ad0*/  @!P2 LDG.E.U16 R119, desc[UR22][R16.64] ;  /* 0x000000161077a981 */ /* 0x000ee2000c1e1500 */
[----:B------:R-:W-:Y:S01]  /*4ae0*/  BAR.SYNC.DEFER_BLOCKING 0x0 ;  /* 0x0000000000007b1d */ /* 0x000fe20000010000 */
[----:B------:R-:W-:-:S04]  /*4af0*/  LOP3.LUT R152, R0, 0x3f, RZ, 0xc0, !PT ;  /* 0x0000003f00987812 */ /* 0x000fc800078ec0ff */
[----:B------:R-:W-:Y:S01]  /*4b00*/  ISETP.GE.AND P0, PT, R152, UR8, PT ;  /* 0x0000000898007c0c */ /* 0x000fe2000bf06270 */
[----:B------:R-:W-:Y:S01]  /*4b10*/  IMAD.WIDE R42, R117, 0x2, R42 ;  /* 0x00000002752a7825 */ /* 0x000fe200078e022a */
[----:B------:R-:W-:-:S03]  /*4b20*/  PRMT R152, RZ, 0x7610, R152 ;  /* 0x00007610ff987816 */ /* 0x000fc60000000098 */
[----:B------:R-:W-:Y:S01]  /*4b30*/  IMAD.WIDE R34, R117, 0x2, R34 ;  /* 0x0000000275227825 */ /* 0x000fe200078e0222 */
[----:B------:R-:W-:-:S03]  /*4b40*/  PRMT R154, RZ, 0x7610, R154 ;  /* 0x00007610ff9a7816 */ /* 0x000fc6000000009a */
[----:B------:R-:W-:-:S04]  /*4b50*/  IMAD.WIDE R26, R117, 0x2, R26 ;  /* 0x00000002751a7825 */ /* 0x000fc800078e021a */
[----:B------:R-:W-:-:S04]  /*4b60*/  IMAD.WIDE R18, R117, 0x2, R18 ;  /* 0x0000000275127825 */ /* 0x000fc800078e0212 */
[----:B------:R-:W-:-:S04]  /*4b70*/  IMAD.WIDE R44, R117, 0x2, R44 ;  /* 0x00000002752c7825 */ /* 0x000fc800078e022c */
[----:B------:R-:W-:-:S04]  /*4b80*/  IMAD.WIDE R36, R117, 0x2, R36 ;  /* 0x0000000275247825 */ /* 0x000fc800078e0224 */
[----:B------:R-:W-:-:S04]  /*4b90*/  IMAD.WIDE R28, R117, 0x2, R28 ;  /* 0x00000002751c7825 */ /* 0x000fc800078e021c */
[----:B------:R-:W-:-:S04]  /*4ba0*/  IMAD.WIDE R20, R117, 0x2, R20 ;  /* 0x0000000275147825 */ /* 0x000fc800078e0214 */
[----:B------:R-:W-:-:S04]  /*4bb0*/  IMAD.WIDE R46, R117, 0x2, R46 ;  /* 0x00000002752e7825 */ /* 0x000fc800078e022e */
[C---:B------:R-:W-:Y:S01]  /*4bc0*/  IMAD.WIDE R38, R117.reuse, 0x2, R38 ;  /* 0x0000000275267825 */ /* 0x040fe200078e0226 */
[----:B------:R-:W3:Y:S03]  /*4bd0*/  @!P0 LDG.E.U16 R152, desc[UR22][R46.64] ;  /* 0x000000162e988981 */ /* 0x000ee6000c1e1500 */
[----:B------:R-:W-:-:S04]  /*4be0*/  IMAD.WIDE R30, R117, 0x2, R30 ;  /* 0x00000002751e7825 */ /* 0x000fc800078e021e */
[----:B------:R-:W-:-:S04]  /*4bf0*/  IMAD.WIDE R22, R117, 0x2, R22 ;  /* 0x0000000275167825 */ /* 0x000fc800078e0216 */
[----:B------:R-:W-:-:S04]  /*4c00*/  IMAD.WIDE R48, R117, 0x2, R48 ;  /* 0x0000000275307825 */ /* 0x000fc800078e0230 */
[C---:B------:R-:W-:Y:S01]  /*4c10*/  IMAD.WIDE R40, R117.reuse, 0x2, R40 ;  /* 0x0000000275287825 */ /* 0x040fe200078e0228 */
[----:B------:R-:W3:Y:S03]  /*4c20*/  @!P0 LDG.E.U16 R154, desc[UR22][R48.64] ;  /* 0x00000016309a8981 */ /* 0x000ee6000c1e1500 */
[----:B------:R-:W-:-:S04]  /*4c30*/  IMAD.WIDE R32, R117, 0x2, R32 ;  /* 0x0000000275207825 */ /* 0x000fc800078e0220 */
[----:B------:R-:W-:Y:S01]  /*4c40*/  IMAD.WIDE R24, R117, 0x2, R24 ;  /* 0x0000000275187825 */ /* 0x000fe200078e0218 */
[----:B--2---:R0:W-:Y:S04]  /*4c50*/  STS.U16 [R104+UR13+0x2000], R165 ;  /* 0x002000a568007988 */ /* 0x0041e8000800040d */
[----:B----4-:R1:W-:Y:S04]  /*4c60*/  STS.U16 [R104+UR13+0x2400], R161 ;  /* 0x002400a168007988 */ /* 0x0103e8000800040d */
[----:B-----5:R-:W-:Y:S01]  /*4c70*/  STS.U16 [R104+UR13+0x2800], R159 ;  /* 0x0028009f68007988 */ /* 0x020fe2000800040d */
[----:B0-----:R-:W-:-:S02]  /*4c80*/  PRMT R165, RZ, 0x7610, R165 ;  /* 0x00007610ffa57816 */ /* 0x001fc400000000a5 */
[----:B-1----:R-:W-:-:S04]  /*4c90*/  PRMT R161, RZ, 0x7610, R161 ;  /* 0x00007610ffa17816 */ /* 0x002fc800000000a1 */
[----:B------:R-:W2:Y:S04]  /*4ca0*/  @!P0 LDG.E.U16 R165, desc[UR22][R40.64] ;  /* 0x0000001628a58981 */ /* 0x000ea8000c1e1500 */
[----:B---3--:R0:W-:Y:S04]  /*4cb0*/  STS.U16 [R104+UR13+0x2c00], R151 ;  /* 0x002c009768007988 */ /* 0x0081e8000800040d */
[----:B------:R1:W-:Y:S04]  /*4cc0*/  STS.U16 [R104+UR13+0x3000], R155 ;  /* 0x0030009b68007988 */ /* 0x0003e8000800040d */
[----:B------:R3:W-:Y:S04]  /*4cd0*/  STS.U16 [R104+UR13+0x3400], R157 ;  /* 0x0034009d68007988 */ /* 0x0007e8000800040d */
[----:B------:R4:W-:Y:S01]  /*4ce0*/  STS.U16 [R104+UR13+0x3800], R163 ;  /* 0x003800a368007988 */ /* 0x0009e2000800040d */
[----:B0-----:R-:W-:-:S02]  /*4cf0*/  PRMT R151, RZ, 0x7610, R151 ;  /* 0x00007610ff977816 */ /* 0x001fc40000000097 */
[----:B-1----:R-:W-:Y:S01]  /*4d00*/  PRMT R155, RZ, 0x7610, R155 ;  /* 0x00007610ff9b7816 */ /* 0x002fe2000000009b */
[----:B------:R-:W5:Y:S01]  /*4d10*/  @!P0 LDG.E.U16 R161, desc[UR22][R34.64] ;  /* 0x0000001622a18981 */ /* 0x000f62000c1e1500 */
[----:B---3--:R-:W-:Y:S02]  /*4d20*/  PRMT R157, RZ, 0x7610, R157 ;  /* 0x00007610ff9d7816 */ /* 0x008fe4000000009d */
[----:B------:R-:W-:Y:S02]  /*4d30*/  PRMT R159, RZ, 0x7610, R159 ;  /* 0x00007610ff9f7816 */ /* 0x000fe4000000009f */
[----:B------:R-:W3:Y:S01]  /*4d40*/  @!P0 LDG.E.U16 R155, desc[UR22][R26.64] ;  /* 0x000000161a9b8981 */ /* 0x000ee2000c1e1500 */
[----:B----4-:R-:W-:-:S03]  /*4d50*/  PRMT R163, RZ, 0x7610, R163 ;  /* 0x00007610ffa37816 */ /* 0x010fc600000000a3 */
[----:B------:R0:W-:Y:S04]  /*4d60*/  STS.U16 [R104+UR13+0x3c00], R149 ;  /* 0x003c009568007988 */ /* 0x0001e8000800040d */
[----:B------:R1:W-:Y:S04]  /*4d70*/  STS.U16 [R102+UR13+0x2900], R148 ;  /* 0x0029009466007988 */ /* 0x0003e8000800040d */
[----:B------:R4:W-:Y:S01]  /*4d80*/  STS.U16 [R102+UR13+0x2500], R150 ;  /* 0x0025009666007988 */ /* 0x0009e2000800040d */
[----:B0-----:R-:W-:-:S03]  /*4d90*/  PRMT R149, RZ, 0x7610, R149 ;  /* 0x00007610ff957816 */ /* 0x001fc60000000095 */
[----:B------:R0:W-:Y:S01]  /*4da0*/  STS.U16 [R102+UR13+0x3100], R144 ;  /* 0x0031009066007988 */ /* 0x0001e2000800040d */
[----:B-1----:R-:W-:-:S03]  /*4db0*/  PRMT R148, RZ, 0x7610, R148 ;  /* 0x00007610ff947816 */ /* 0x002fc60000000094 */
[----:B------:R1:W-:Y:S01]  /*4dc0*/  STS.U16 [R102+UR13+0x2d00], R146 ;  /* 0x002d009266007988 */ /* 0x0003e2000800040d */
[----:B----4-:R-:W-:-:S03]  /*4dd0*/  PRMT R150, RZ, 0x7610, R150 ;  /* 0x00007610ff967816 */ /* 0x010fc60000000096 */
[----:B------:R4:W-:Y:S01]  /*4de0*/  STS.U16 [R102+UR13+0x3500], R142 ;  /* 0x0035008e66007988 */ /* 0x0009e2000800040d */
[----:B0-----:R-:W-:-:S03]  /*4df0*/  PRMT R144, RZ, 0x7610, R144 ;  /* 0x00007610ff907816 */ /* 0x001fc60000000090 */
[----:B------:R0:W-:Y:S01]  /*4e00*/  STS.U16 [R102+UR13+0x2100], R153 ;  /* 0x0021009966007988 */ /* 0x0001e2000800040d */
[----:B-1----:R-:W-:-:S03]  /*4e10*/  PRMT R146, RZ, 0x7610, R146 ;  /* 0x00007610ff927816 */ /* 0x002fc60000000092 */
[----:B------:R-:W2:Y:S01]  /*4e20*/  @!P0 LDG.E.U16 R149, desc[UR22][R18.64] ;  /* 0x0000001612958981 */ /* 0x000ea2000c1e1500 */
[----:B----4-:R-:W-:-:S03]  /*4e30*/  PRMT R142, RZ, 0x7610, R142 ;  /* 0x00007610ff8e7816 */ /* 0x010fc6000000008e */
[----:B------:R-:W4:Y:S01]  /*4e40*/  @!P0 LDG.E.U16 R148, desc[UR22][R42.64] ;  /* 0x000000162a948981 */ /* 0x000f22000c1e1500 */
[----:B0-----:R-:W-:-:S03]  /*4e50*/  PRMT R153, RZ, 0x7610, R153 ;  /* 0x00007610ff997816 */ /* 0x001fc60000000099 */
[----:B------:R-:W4:Y:S04]  /*4e60*/  @!P0 LDG.E.U16 R151, desc[UR22][R20.64] ;  /* 0x0000001614978981 */ /* 0x000f28000c1e1500 */
        /* <DEDUP_REMOVED lines=26> */
[----:B------:R-:W-:-:S04]  /*5010*/  ULEA UR10, UR20, UR13, 0x3 ;  /* 0x0000000d140a7291 */ /* 0x000fc8000f8e18ff */
[----:B------:R-:W-:Y:S01]  /*5020*/  UIADD3 UR10, UPT, UPT, UR10, 0x6000, URZ ;  /* 0x000060000a0a7890 */ /* 0x000fe2000fffe0ff */
[----:B-----5:R0:W-:Y:S04]  /*5030*/  STS.U16 [R104+UR13+0x5800], R161 ;  /* 0x005800a168007988 */ /* 0x0201e8000800040d */
[----:B---3--:R0:W-:Y:S04]  /*5040*/  STS.U16 [R104+UR13+0x5400], R155 ;  /* 0x0054009b68007988 */ /* 0x0081e8000800040d */
[----:B--2---:R0:W-:Y:S04]  /*5050*/  STS.U16 [R104+UR13+0x5000], R149 ;  /* 0x0050009568007988 */ /* 0x0041e8000800040d */
[----:B----4-:R0:W-:Y:S04]  /*5060*/  STS.U16 [R104+UR13+0x5c00], R148 ;  /* 0x005c009468007988 */ /* 0x0101e8000800040d */
        /* <DEDUP_REMOVED lines=12> */
[----:B------:R1:W-:Y:S06]  /*5130*/  MEMBAR.ALL.CTA ;  /* 0x0000000000007992 */ /* 0x0003ec0000008000 */
[----:B-1----:R-:W1:Y:S02]  /*5140*/  FENCE.VIEW.ASYNC.S ;  /* 0x00000000000073c6 */ /* 0x002e640000000000 */
[----:B-1----:R-:W-:Y:S06]  /*5150*/  BAR.SYNC.DEFER_BLOCKING 0x0 ;  /* 0x0000000000007b1d */ /* 0x002fec0000010000 */
[----:B------:R-:W-:Y:S05]  /*5160*/  BRA.U UP1, `(.L_x_9) ;  /* 0x00000001014c7547 */ /* 0x000fea000b800000 */
[----:B------:R-:W-:Y:S01]  /*5170*/  UMOV UR15, 0x40004040 ;  /* 0x40004040000f7882 */ /* 0x000fe20000000000 */
        /* <DEDUP_REMOVED lines=9> */
[----:B------:R1:W-:Y:S01]  /*5210*/  UTCHMMA gdesc[UR14], gdesc[UR16], tmem[UR12], tmem[UR18], idesc[UR19], UPT ;  /* 0x00ff12100e0075ea */ /* 0x0003e2000b80000c */
        /* <DEDUP_REMOVED lines=8> */
.L_x_9:
[----:B------:R-:W-:Y:S02]  /*52a0*/  UIADD3 UR20, UPT, UPT, UR20, 0x1, URZ ;  /* 0x0000000114147890 */ /* 0x000fe4000fffe0ff */
[----:B------:R-:W-:Y:S02]  /*52b0*/  UIADD3 UR11, UPT, UPT, UR11, -0x1, URZ ;  /* 0xffffffff0b0b7890 */ /* 0x000fe4000fffe0ff */
[----:B------:R-:W-:Y:S02]  /*52c0*/  UISETP.GT.AND UP2, UPT, UR20, 0x1, UPT ;  /* 0x000000011400788c */ /* 0x000fe4000bf44270 */
[----:B------:R-:W-:Y:S02]  /*52d0*/  UIADD3 UR8, UPT, UPT, UR8, -0x40, URZ ;  /* 0xffffffc008087890 */ /* 0x000fe4000fffe0ff */
[----:B-1----:R-:W-:Y:S02]  /*52e0*/  USEL UR4, URZ, 0x1, !UP2 ;  /* 0x00000001ff047887 */ /* 0x002fe4000d000000 */
[----:B------:R-:W-:-:S02]  /*52f0*/  USEL UR20, UR20, URZ, !UP2 ;  /* 0x000000ff14147287 */ /* 0x000fc4000d000000 */
[----:B------:R-:W-:Y:S02]  /*5300*/  UISETP.NE.U32.AND UP2, UPT, UR11, URZ, UPT ;  /* 0x000000ff0b00728c */ /* 0x000fe4000bf45070 */
[----:B------:R-:W-:-:S03]  /*5310*/  ULOP3.LUT UR6, UR5, UR4, URZ, 0x3c, !UPT ;  /* 0x0000000405067292 */ /* 0x000fc6000f8e3cff */
[----:B------:R-:W-:-:S04]  /*5320*/  UMOV UR4, UR5 ;  /* 0x0000000500047c82 */ /* 0x000fc80008000000 */
[----:B------:R-:W-:Y:S01]  /*5330*/  UMOV UR5, UR6 ;  /* 0x0000000600057c82 */ /* 0x000fe20008000000 */
[----:B------:R-:W-:Y:S05]  /*5340*/  BRA.U UP2, `(.L_x_10) ;  /* 0xffffffed026c7547 */ /* 0x000fea000b83ffff */
.L_x_7:
[----:B------:R-:W-:-:S09]  /*5350*/  UISETP.GE.AND UP1, UPT, UR28, 0x40, UPT ;  /* 0x000000401c00788c */ /* 0x000fd2000bf26270 */
[----:B------:R-:W-:Y:S05]  /*5360*/  BRA.U !UP1, `(.L_x_11) ;  /* 0x0000000109107547 */ /* 0x000fea000b800000 */
[----:B------:R-:W-:-:S06]  /*5370*/  USHF.L.U32 UR4, UR4, 0x1f, URZ ;  /* 0x0000001f04047899 */ /* 0x000fcc00080006ff */
[----:B------:R-:W-:-:S04]  /*5380*/  IMAD.U32 R2, RZ, RZ, UR4 ;  /* 0x00000004ff027e24 */ /* 0x000fc8000f8e00ff */
[----:B------:R-:W1:Y:S02]  /*5390*/  SYNCS.PHASECHK.TRANS64.TRYWAIT P0, [UR10], R2 ;  /* 0x00000002ff0075a7 */ /* 0x000e64000800110a */
[----:B-1----:R-:W-:Y:S05]  /*53a0*/  @!P0 BRA `(.L_x_12) ;  /* 0x0000000800b88947 */ /* 0x002fea0003800000 */
.L_x_11:
[----:B------:R-:W-:Y:S01]  /*53b0*/  BAR.SYNC.DEFER_BLOCKING 0x0 ;  /* 0x0000000000007b1d */ /* 0x000fe20000010000 */
[C---:B------:R-:W-:Y:S01]  /*53c0*/  LOP3.LUT P0, RZ, R0.reuse, 0x7f, RZ, 0xc0, !PT ;  /* 0x0000007f00ff7812 */ /* 0x040fe2000780c0ff */
[C---:B------:R-:W-:Y:S02]  /*53d0*/  IMAD.SHL.U32 R2, R0.reuse, 0x10, RZ ;  /* 0x0000001000027824 */ /* 0x040fe400078e00ff */
[C---:B------:R-:W-:Y:S02]  /*53e0*/  IMAD.SHL.U32 R20, R0.reuse, 0x100, RZ ;  /* 0x0000010000147824 */ /* 0x040fe400078e00ff */
[----:B------:R-:W-:Y:S01]  /*53f0*/  IMAD.SHL.U32 R3, R0, 0x8, RZ ;  /* 0x0000000800037824 */ /* 0x000fe200078e00ff */
[----:B------:R-:W-:Y:S01]  /*5400*/  LOP3.LUT R2, R2, 0xf0, RZ, 0xc0, !PT ;  /* 0x000000f002027812 */ /* 0x000fe200078ec0ff */
[----:B------:R-:W1:Y:S01]  /*5410*/  LDC R29, c[0x0][0x3b8] ;  /* 0x0000ee00ff1d7b82 */ /* 0x000e620000000800 */
[----:B------:R-:W-:Y:S01]  /*5420*/  LOP3.LUT R21, R20, 0x1000, RZ, 0xc0, !PT ;  /* 0x0000100014157812 */ /* 0x000fe200078ec0ff */
[----:B------:R-:W2:Y:S01]  /*5430*/  LDCU UR4, c[0x0][0x3b4] ;  /* 0x00007680ff0477ac */ /* 0x000ea20008000800 */
[----:B------:R-:W-:-:S02]  /*5440*/  LOP3.LUT R3, R3, 0x300, RZ, 0xc0, !PT ;  /* 0x0000030003037812 */ /* 0x000fc400078ec0ff */
[----:B------:R-:W-:-:S05]  /*5450*/  IADD3 R2, PT, PT, R2, UR13, R21 ;  /* 0x0000000d02027c10 */ /* 0x000fca000fffe015 */
[----:B------:R-:W-:Y:S01]  /*5460*/  IMAD.IADD R2, R3, 0x1, R2 ;  /* 0x0000000103027824 */ /* 0x000fe200078e0202 */
[----:B------:R-:W-:Y:S01]  /*5470*/  LOP3.LUT R3, R0, 0x40, RZ, 0xc0, !PT ;  /* 0x0000004000037812 */ /* 0x000fe200078ec0ff */
[----:B------:R-:W3:Y:S02]  /*5480*/  @!P0 SYNCS.CCTL.IV [UR13+0x6000] ;  /* 0x00600000ff0089b1 */ /* 0x000ee4000800000d */
[----:B---3--:R-:W-:Y:S06]  /*5490*/  BAR.SYNC.DEFER_BLOCKING 0x0 ;  /* 0x0000000000007b1d */ /* 0x008fec0000010000 */
[----:B------:R-:W-:Y:S01]  /*54a0*/  LDTM.16dp32bit_t0_t15.x16 R4, tmem[UR9] ;  /* 0x00000009000479ee */ /* 0x000fe20008a00000 */
[----:B------:R-:W3:Y:S01]  /*54b0*/  LDTM.16dp32bit_t16_t31.x16 R4, tmem[UR9+0x10] ;  /* 0x00001009000479ee */ /* 0x000ee20008a20000 */
[----:B------:R-:W4:Y:S01]  /*54c0*/  LDCU.128 UR8, c[0x0][0x390] ;  /* 0x00007200ff0877ac */ /* 0x000f220008000c00 */
[----:B------:R-:W5:Y:S01]  /*54d0*/  @!P0 SYNCS.CCTL.IV [UR13+0x6008] ;  /* 0x00600800ff0089b1 */ /* 0x000f62000800000d */
[----:B------:R-:W-:Y:S01]  /*54e0*/  NOP ;  /* 0x0000000000007918 */ /* 0x000fe20000000000 */
[----:B----4-:R-:W-:-:S04]  /*54f0*/  ISETP.GE.AND P0, PT, R99, UR10, PT ;  /* 0x0000000a63007c0c */ /* 0x010fc8000bf06270 */
[----:B------:R-:W-:Y:S02]  /*5500*/  ISETP.LT.AND P3, PT, R98, UR11, !P0 ;  /* 0x0000000b62007c0c */ /* 0x000fe4000c761270 */
[----:B---3--:R-:W-:Y:S02]  /*5510*/  F2FP.F16.F32.PACK_AB R20, R6, R4 ;  /* 0x000000040614723e */ /* 0x008fe400000000ff */
[----:B------:R-:W-:Y:S02]  /*5520*/  F2FP.F16.F32.PACK_AB R24, R7, R5 ;  /* 0x000000050718723e */ /* 0x000fe400000000ff */
[----:B------:R-:W-:Y:S02]  /*5530*/  F2FP.F16.F32.PACK_AB R21, R10, R8 ;  /* 0x000000080a15723e */ /* 0x000fe400000000ff */
[----:B------:R-:W-:Y:S02]  /*5540*/  F2FP.F16.F32.PACK_AB R25, R11, R9 ;  /* 0x000000090b19723e */ /* 0x000fe400000000ff */
[----:B------:R-:W-:-:S02]  /*5550*/  F2FP.F16.F32.PACK_AB R22, R14, R12 ;  /* 0x0000000c0e16723e */ /* 0x000fc400000000ff */
[----:B------:R-:W-:Y:S02]  /*5560*/  F2FP.F16.F32.PACK_AB R26, R15, R13 ;  /* 0x0000000d0f1a723e */ /* 0x000fe400000000ff */
[----:B------:R-:W-:Y:S02]  /*5570*/  F2FP.F16.F32.PACK_AB R23, R18, R16 ;  /* 0x000000101217723e */ /* 0x000fe400000000ff */
[----:B------:R-:W-:Y:S02]  /*5580*/  F2FP.F16.F32.PACK_AB R27, R19, R17 ;  /* 0x00000011131b723e */ /* 0x000fe400000000ff */
[----:B------:R-:W-:Y:S01]  /*5590*/  LOP3.LUT R9, R0, 0x3f, RZ, 0xc0, !PT ;  /* 0x0000003f00097812 */ /* 0x000fe200078ec0ff */
[----:B-----5:R3:W-:Y:S01]  /*55a0*/  STS.128 [R2], R20 ;  /* 0x0000001402007388 */ /* 0x0207e20000000c00 */
[----:B------:R-:W-:Y:S01]  /*55b0*/  LEA R0, R3, UR13, 0x5 ;  /* 0x0000000d03007c11 */ /* 0x000fe2000f8e28ff */
[----:B-1----:R-:W-:Y:S01]  /*55c0*/  IMAD R3, R98, R29, RZ ;  /* 0x0000001d62037224 */ /* 0x002fe200078e02ff */
[----:B------:R-:W-:Y:S01]  /*55d0*/  ISETP.LT.AND P6, PT, R110, UR11, !P0 ;  /* 0x0000000b6e007c0c */ /* 0x000fe2000c7c1270 */
[----:B------:R1:W-:Y:S01]  /*55e0*/  STS.128 [R2+0x800], R24 ;  /* 0x0008001802007388 */ /* 0x0003e20000000c00 */
[----:B------:R-:W-:Y:S01]  /*55f0*/  BAR.SYNC.DEFER_BLOCKING 0x0 ;  /* 0x0000000000007b1d */ /* 0x000fe20000010000 */
[----:B------:R-:W-:Y:S01]  /*5600*/  IMAD R9, R9, 0x10, R0 ;  /* 0x0000001009097824 */ /* 0x000fe200078e0200 */
[----:B------:R-:W-:Y:S01]  /*5610*/  ISETP.LT.AND P5, PT, R112, UR11, !P0 ;  /* 0x0000000b70007c0c */ /* 0x000fe2000c7a1270 */
[----:B--2---:R-:W-:Y:S01]  /*5620*/  IMAD R0, R99, UR4, RZ ;  /* 0x0000000463007c24 */ /* 0x004fe2000f8e02ff */
[----:B------:R-:W-:-:S04]  /*5630*/  ISETP.LT.AND P2, PT, R114, UR11, !P0 ;  /* 0x0000000b72007c0c */ /* 0x000fc8000c741270 */
[----:B------:R-:W-:-:S04]  /*5640*/  LEA R19, P1, R0, UR8, 0x1 ;  /* 0x0000000800137c11 */ /* 0x000fc8000f8208ff */
[----:B---3--:R-:W-:Y:S01]  /*5650*/  LEA.HI.X.SX32 R21, R0, UR9, 0x1, P1 ;  /* 0x0000000900157c11 */ /* 0x008fe200088f0eff */
[----:B------:R-:W-:Y:S01]  /*5660*/  IMAD R0, R29, 0x2, R3 ;  /* 0x000000021d007824 */ /* 0x000fe200078e0203 */
[----:B-1----:R-:W-:-:S03]  /*5670*/  LEA R2, P1, R3, R19, 0x1 ;  /* 0x0000001303027211 */ /* 0x002fc600078208ff */
[----:B------:R-:W-:Y:S01]  /*5680*/  IMAD R8, R29, 0x2, R0 ;  /* 0x000000021d087824 */ /* 0x000fe200078e0200 */
[----:B------:R-:W-:Y:S02]  /*5690*/  LEA.HI.X.SX32 R3, R3, R21, 0x1, P1 ;  /* 0x0000001503037211 */ /* 0x000fe400008f0eff */
[----:B------:R-:W-:Y:S02]  /*56a0*/  LEA R12, P4, R0, R19, 0x1 ;  /* 0x00000013000c7211 */ /* 0x000fe400078808ff */
[----:B------:R-:W-:Y:S01]  /*56b0*/  ISETP.LT.AND P1, PT, R116, UR11, !P0 ;  /* 0x0000000b74007c0c */ /* 0x000fe2000c721270 */
[----:B------:R-:W1:Y:S01]  /*56c0*/  LDS.128 R4, [R9] ;  /* 0x0000000009047984 */ /* 0x000e620000000c00 */
[----:B------:R-:W-:Y:S01]  /*56d0*/  LEA.HI.X.SX32 R13, R0, R21, 0x1, P4 ;  /* 0x00000015000d7211 */ /* 0x000fe200020f0eff */
[----:B------:R-:W-:Y:S01]  /*56e0*/  IMAD R0, R29, 0x2, R8 ;  /* 0x000000021d007824 */ /* 0x000fe200078e0208 */
[----:B------:R-:W-:Y:S01]  /*56f0*/  ISETP.LT.AND P4, PT, R118, UR11, !P0 ;  /* 0x0000000b76007c0c */ /* 0x000fe2000c781270 */
[----:B-1----:R1:W-:Y:S01]  /*5700*/  @P3 STG.E.U16 desc[UR22][R2.64], R4 ;  /* 0x0000000402003986 */ /* 0x0023e2000c101516 */
[----:B------:R-:W-:-:S02]  /*5710*/  LEA R14, P3, R8, R19, 0x1 ;  /* 0x00000013080e7211 */ /* 0x000fc400078608ff */
[----:B------:R-:W-:Y:S02]  /*5720*/  PRMT R17, R4, 0x7632, R17 ;  /* 0x0000763204117816 */ /* 0x000fe40000000011 */
[----:B------:R-:W-:Y:S02]  /*5730*/  LEA.HI.X.SX32 R15, R8, R21, 0x1, P3 ;  /* 0x00000015080f7211 */ /* 0x000fe400018f0eff */
[----:B------:R-:W2:Y:S01]  /*5740*/  LDS.128 R8, [R9+0x1000] ;  /* 0x0010000009087984 */ /* 0x000ea20000000c00 */
[----:B------:R-:W-:-:S03]  /*5750*/  ISETP.LT.AND P3, PT, R120, UR11, !P0 ;  /* 0x0000000b78007c0c */ /* 0x000fc6000c761270 */
[----:B------:R3:W-:Y:S01]  /*5760*/  @P6 STG.E.U16 desc[UR22][R12.64], R17 ;  /* 0x000000110c006986 */ /* 0x0007e2000c101516 */
[----:B-1----:R-:W-:Y:S01]  /*5770*/  IMAD R3, R29, 0x2, R0 ;  /* 0x000000021d037824 */ /* 0x002fe200078e0200 */
[CC--:B------:R-:W-:Y:S02]  /*5780*/  LEA R16, P6, R0.reuse, R19.reuse, 0x1 ;  /* 0x0000001300107211 */ /* 0x0c0fe400078c08ff */
[----:B------:R1:W-:Y:S02]  /*5790*/  @P5 STG.E.U16 desc[UR22][R14.64], R5 ;  /* 0x000000050e005986 */ /* 0x0003e4000c101516 */
[----:B------:R-:W-:Y:S02]  /*57a0*/  LEA R2, P5, R3, R19, 0x1 ;  /* 0x0000001303027211 */ /* 0x000fe400078a08ff */
[-C--:B---3--:R-:W-:Y:S01]  /*57b0*/  LEA.HI.X.SX32 R17, R0, R21.reuse, 0x1, P6 ;  /* 0x0000001500117211 */ /* 0x088fe200030f0eff */
[----:B------:R-:W-:Y:S01]  /*57c0*/  IMAD R0, R29, 0x2, R3 ;  /* 0x000000021d007824 */ /* 0x000fe200078e0203 */
[----:B------:R-:W-:-:S02]  /*57d0*/  LEA.HI.X.SX32 R3, R3, R21, 0x1, P5 ;  /* 0x0000001503037211 */ /* 0x000fc400028f0eff */
[----:B-1----:R-:W-:Y:S01]  /*57e0*/  PRMT R15, R5, 0x7632, R15 ;  /* 0x00007632050f7816 */ /* 0x002fe2000000000f */
[----:B------:R-:W-:Y:S01]  /*57f0*/  IMAD R13, R29, 0x2, R0 ;  /* 0x000000021d0d7824 */ /* 0x000fe200078e0200 */
[C---:B------:R-:W-:Y:S02]  /*5800*/  LEA R4, P5, R0.reuse, R19, 0x1 ;  /* 0x0000001300047211 */ /* 0x040fe400078a08ff */
[----:B------:R-:W-:Y:S01]  /*5810*/  ISETP.LT.AND P6, PT, R121, UR11, !P0 ;  /* 0x0000000b79007c0c */ /* 0x000fe2000c7c1270 */
[----:B------:R1:W-:Y:S01]  /*5820*/  @P2 STG.E.U16 desc[UR22][R16.64], R15 ;  /* 0x0000000f10002986 */ /* 0x0003e2000c101516 */
[----:B------:R-:W-:Y:S01]  /*5830*/  LEA.HI.X.SX32 R5, R0, R21, 0x1, P5 ;  /* 0x0000001500057211 */ /* 0x000fe200028f0eff */
[----:B------:R-:W-:Y:S01]  /*5840*/  IMAD R0, R29, 0x2, R13 ;  /* 0x000000021d007824 */ /* 0x000fe200078e020d */
[----:B------:R-:W-:Y:S01]  /*5850*/  LEA R12, P5, R13, R19, 0x1 ;  /* 0x000000130d0c7211 */ /* 0x000fe200078a08ff */
[----:B------:R3:W-:Y:S01]  /*5860*/  @P1 STG.E.U16 desc[UR22][R2.64], R6 ;  /* 0x0000000602001986 */ /* 0x0007e2000c101516 */
[----:B------:R-:W-:-:S02]  /*5870*/  ISETP.LT.AND P2, PT, R122, UR11, !P0 ;  /* 0x0000000b7a007c0c */ /* 0x000fc4000c741270 */
[----:B------:R-:W-:Y:S02]  /*5880*/  LEA.HI.X.SX32 R13, R13, R21, 0x1, P5 ;  /* 0x000000150d0d7211 */ /* 0x000fe400028f0eff */
[----:B------:R-:W-:Y:S02]  /*5890*/  ISETP.LT.AND P1, PT, R123, UR11, !P0 ;  /* 0x0000000b7b007c0c */ /* 0x000fe4000c721270 */
[----:B------:R-:W-:Y:S01]  /*58a0*/  ISETP.LT.AND P5, PT, R124, UR11, !P0 ;  /* 0x0000000b7c007c0c */ /* 0x000fe2000c7a1270 */
[----:B-1----:R-:W-:Y:S01]  /*58b0*/  IMAD R16, R29, 0x2, R0 ;  /* 0x000000021d107824 */ /* 0x002fe200078e0200 */
[----:B---3--:R-:W-:-:S05]  /*58c0*/  PRMT R3, R6, 0x7632, R3 ;  /* 0x0000763206037816 */ /* 0x008fca0000000003 */
[----:B------:R1:W-:Y:S01]  /*58d0*/  @P4 STG.E.U16 desc[UR22][R4.64], R3 ;  /* 0x0000000304004986 */ /* 0x0003e2000c101516 */
[----:B------:R-:W-:-:S03]  /*58e0*/  LEA R14, P4, R0, R19, 0x1 ;  /* 0x00000013000e7211 */ /* 0x000fc600078808ff */
[----:B------:R2:W-:Y:S01]  /*58f0*/  @P3 STG.E.U16 desc[UR22][R12.64], R7 ;  /* 0x000000070c003986 */ /* 0x0005e2000c101516 */
[----:B------:R-:W-:Y:S01]  /*5900*/  LEA.HI.X.SX32 R15, R0, R21, 0x1, P4 ;  /* 0x00000015000f7211 */ /* 0x000fe200020f0eff */
[----:B------:R-:W-:Y:S01]  /*5910*/  IMAD R0, R29, 0x2, R16 ;  /* 0x000000021d007824 */ /* 0x000fe200078e0210 */
[C---:B------:R-:W-:Y:S02]  /*5920*/  LEA R2, P3, R16.reuse, R19, 0x1 ;  /* 0x0000001310027211 */ /* 0x040fe400078608ff */
[----:B------:R-:W-:Y:S01]  /*5930*/  ISETP.LT.AND P4, PT, R125, UR11, !P0 ;  /* 0x0000000b7d007c0c */ /* 0x000fe2000c781270 */
[----:B------:R-:W-:Y:S01]  /*5940*/  IMAD R17, R29, 0x2, R0 ;  /* 0x000000021d117824 */ /* 0x000fe200078e0200 */
[----:B-1----:R-:W-:Y:S02]  /*5950*/  PRMT R5, R7, 0x7632, R5 ;  /* 0x0000763207057816 */ /* 0x002fe40000000005 */
[----:B------:R-:W-:Y:S02]  /*5960*/  LEA.HI.X.SX32 R3, R16, R21, 0x1, P3 ;  /* 0x0000001510037211 */ /* 0x000fe400018f0eff */
[----:B--2---:R-:W-:Y:S01]  /*5970*/  PRMT R7, R8, 0x7632, R7 ;  /* 0x0000763208077816 */ /* 0x004fe20000000007 */
[----:B------:R1:W-:Y:S01]  /*5980*/  @P6 STG.E.U16 desc[UR22][R14.64], R5 ;  /* 0x000000050e006986 */ /* 0x0003e2000c101516 */
[----:B------:R-:W-:-:S02]  /*5990*/  LEA R4, P6, R0, R19, 0x1 ;  /* 0x0000001300047211 */ /* 0x000fc400078c08ff */
[----:B------:R-:W-:Y:S01]  /*59a0*/  ISETP.LT.AND P3, PT, R126, UR11, !P0 ;  /* 0x0000000b7e007c0c */ /* 0x000fe2000c761270 */
[----:B------:R2:W-:Y:S01]  /*59b0*/  @P2 STG.E.U16 desc[UR22][R2.64], R8 ;  /* 0x0000000802002986 */ /* 0x0005e2000c101516 */
[----:B-1----:R-:W-:Y:S01]  /*59c0*/  LEA.HI.X.SX32 R5, R0, R21, 0x1, P6 ;  /* 0x0000001500057211 */ /* 0x002fe200030f0eff */
[----:B------:R-:W-:Y:S01]  /*59d0*/  IMAD R0, R29, 0x2, R17 ;  /* 0x000000021d007824 */ /* 0x000fe200078e0211 */
[----:B--2---:R-:W-:-:S03]  /*59e0*/  PRMT R8, R9, 0x7632, R8 ;  /* 0x0000763209087816 */ /* 0x004fc60000000008 */
[----:B------:R-:W-:Y:S01]  /*59f0*/  IMAD R16, R29, 0x2, R0 ;  /* 0x000000021d107824 */ /* 0x000fe200078e0200 */
[----:B------:R1:W-:Y:S01]  /*5a00*/  @P1 STG.E.U16 desc[UR22][R4.64], R7 ;  /* 0x0000000704001986 */ /* 0x0003e2000c101516 */
[-C--:B------:R-:W-:Y:S02]  /*5a10*/  LEA R6, P1, R17, R19.reuse, 0x1 ;  /* 0x0000001311067211 */ /* 0x080fe400078208ff */
[----:B------:R-:W-:Y:S01]  /*5a20*/  IMAD R18, R29, 0x2, R16 ;  /* 0x000000021d127824 */ /* 0x000fe200078e0210 */
[-C--:B------:R-:W-:Y:S02]  /*5a30*/  LEA R12, P2, R0, R19.reuse, 0x1 ;  /* 0x00000013000c7211 */ /* 0x080fe400078408ff */
[----:B------:R-:W-:Y:S02]  /*5a40*/  LEA R14, P6, R16, R19, 0x1 ;  /* 0x00000013100e7211 */ /* 0x000fe400078c08ff */
[-C--:B------:R-:W-:Y:S02]  /*5a50*/  LEA.HI.X.SX32 R13, R0, R21.reuse, 0x1, P2 ;  /* 0x00000015000d7211 */ /* 0x080fe400010f0eff */
[----:B------:R-:W-:-:S02]  /*5a60*/  LEA.HI.X.SX32 R15, R16, R21, 0x1, P6 ;  /* 0x00000015100f7211 */ /* 0x000fc400030f0eff */
[----:B-1----:R-:W-:Y:S01]  /*5a70*/  LEA.HI.X.SX32 R7, R17, R21, 0x1, P1 ;  /* 0x0000001511077211 */ /* 0x002fe200008f0eff */
[C---:B------:R-:W-:Y:S01]  /*5a80*/  IMAD R17, R29.reuse, 0x2, R18 ;  /* 0x000000021d117824 */ /* 0x040fe200078e0212 */
[-C--:B------:R-:W-:Y:S02]  /*5a90*/  LEA R2, P1, R18, R19.reuse, 0x1 ;  /* 0x0000001312027211 */ /* 0x080fe400078208ff */
[----:B------:R-:W-:Y:S01]  /*5aa0*/  ISETP.LT.AND P2, PT, R128, UR11, !P0 ;  /* 0x0000000b80007c0c */ /* 0x000fe2000c741270 */
[----:B------:R-:W-:Y:S01]  /*5ab0*/  IMAD R0, R29, 0x2, R17 ;  /* 0x000000021d007824 */ /* 0x000fe200078e0211 */
[----:B------:R-:W-:Y:S01]  /*5ac0*/  LEA R16, P6, R17, R19, 0x1 ;  /* 0x0000001311107211 */ /* 0x000fe200078c08ff */
[----:B------:R1:W-:Y:S01]  /*5ad0*/  @P5 STG.E.U16 desc[UR22][R6.64], R9 ;  /* 0x0000000906005986 */ /* 0x0003e2000c101516 */
[-C--:B------:R-:W-:Y:S02]  /*5ae0*/  LEA.HI.X.SX32 R3, R18, R21.reuse, 0x1, P1 ;  /* 0x0000001512037211 */ /* 0x080fe400008f0eff */
[----:B------:R-:W-:Y:S01]  /*5af0*/  ISETP.LT.AND P1, PT, R129, UR11, !P0 ;  /* 0x0000000b81007c0c */ /* 0x000fe2000c721270 */
[----:B------:R2:W-:Y:S01]  /*5b00*/  @P4 STG.E.U16 desc[UR22][R12.64], R8 ;  /* 0x000000080c004986 */ /* 0x0005e2000c101516 */
[----:B------:R-:W-:-:S02]  /*5b10*/  LEA.HI.X.SX32 R17, R17, R21, 0x1, P6 ;  /* 0x0000001511117211 */ /* 0x000fc400030f0eff */
[----:B------:R-:W-:Y:S01]  /*5b20*/  ISETP.LT.AND P0, PT, R127, UR11, !P0 ;  /* 0x0000000b7f007c0c */ /* 0x000fe2000c701270 */
[----:B------:R2:W-:Y:S01]  /*5b30*/  @P3 STG.E.U16 desc[UR22][R14.64], R10 ;  /* 0x0000000a0e003986 */ /* 0x0005e2000c101516 */
[C---:B------:R-:W-:Y:S02]  /*5b40*/  LEA R4, P6, R0.reuse, R19, 0x1 ;  /* 0x0000001300047211 */ /* 0x040fe400078c08ff */
[----:B-1----:R-:W-:Y:S02]  /*5b50*/  PRMT R7, R11, 0x7632, R7 ;  /* 0x000076320b077816 */ /* 0x002fe40000000007 */
[----:B------:R-:W-:Y:S02]  /*5b60*/  LEA.HI.X.SX32 R5, R0, R21, 0x1, P6 ;  /* 0x0000001500057211 */ /* 0x000fe400030f0eff */
[----:B------:R-:W-:-:S05]  /*5b70*/  PRMT R0, R10, 0x7632, R0 ;  /* 0x000076320a007816 */ /* 0x000fca0000000000 */
[----:B------:R2:W-:Y:S04]  /*5b80*/  @P2 STG.E.U16 desc[UR22][R2.64], R0 ;  /* 0x0000000002002986 */ /* 0x0005e8000c101516 */
[----:B------:R2:W-:Y:S04]  /*5b90*/  @P1 STG.E.U16 desc[UR22][R16.64], R11 ;  /* 0x0000000b10001986 */ /* 0x0005e8000c101516 */
[----:B------:R2:W-:Y:S01]  /*5ba0*/  @P0 STG.E.U16 desc[UR22][R4.64], R7 ;  /* 0x0000000704000986 */ /* 0x0005e2000c101516 */
[----:B------:R-:W-:Y:S06]  /*5bb0*/  BAR.SYNC.DEFER_BLOCKING 0x0 ;  /* 0x0000000000007b1d */ /* 0x000fec0000010000 */
[----:B------:R-:W-:Y:S05]  /*5bc0*/  BRA.U UP0, `(.L_x_13) ;  /* 0x00000001009c7547 */ /* 0x000fea000b800000 */
[----:B------:R-:W1:Y:S01]  /*5bd0*/  S2UR UR5, SR_CgaCtaId ;  /* 0x00000000000579c3 */ /* 0x000e620000008800 */
[----:B------:R-:W-:Y:S01]  /*5be0*/  NOP ;  /* 0x0000000000007918 */ /* 0x000fe20000000000 */
[----:B------:R-:W-:Y:S01]  /*5bf0*/  UMOV UR4, 0x50 ;  /* 0x0000005000047882 */ /* 0x000fe20000000000 */
[----:B--2---:R-:W-:Y:S02]  /*5c00*/  IMAD.U32 R0, RZ, RZ, UR12 ;  /* 0x0000000cff007e24 */ /* 0x004fe4000f8e00ff */
[----:B------:R-:W-:-:S03]  /*5c10*/  IMAD.MOV.U32 R3, RZ, RZ, 0x1 ;  /* 0x00000001ff037424 */ /* 0x000fc600078e00ff */
[----:B------:R-:W-:-:S04]  /*5c20*/  LOP3.LUT R0, R0, 0xffff, RZ, 0xc0, !PT ;  /* 0x0000ffff00007812 */ /* 0x000fc800078ec0ff */
[----:B------:R-:W-:-:S05]  /*5c30*/  SHF.R.U32.HI R0, RZ, 0x5, R0 ;  /* 0x00000005ff007819 */ /* 0x000fca0000011600 */
[----:B------:R-:W-:Y:S01]  /*5c40*/  VIADD R2, R0, 0x10 ;  /* 0x0000001000027836 */ /* 0x000fe20000000000 */
[----:B------:R-:W-:Y:S01]  /*5c50*/  SHF.L.U32 R0, R3, R0, RZ ;  /* 0x0000000003007219 */ /* 0x000fe200000006ff */
[----:B01----:R-:W-:-:S03]  /*5c60*/  ULEA UR6, UR5, UR4, 0x18 ;  /* 0x0000000405067291 */ /* 0x003fc6000f8ec0ff */
[----:B------:R-:W-:-:S04]  /*5c70*/  SHF.L.U32 R3, R3, R2, RZ ;  /* 0x0000000203037219 */ /* 0x000fc800000006ff */
[----:B------:R-:W-:Y:S02]  /*5c80*/  LOP3.LUT R0, R3, R0, RZ, 0xfc, !PT ;  /* 0x0000000003007212 */ /* 0x000fe400078efcff */
[----:B------:R-:W0:Y:S02]  /*5c90*/  LDS R5, [UR6] ;  /* 0x00000006ff057984 */ /* 0x000e240008000800 */
[C---:B------:R-:W-:Y:S02]  /*5ca0*/  LOP3.LUT R2, R0.reuse, 0xffff, RZ, 0xc0, !PT ;  /* 0x0000ffff00027812 */ /* 0x040fe400078ec0ff */
[----:B0-----:R-:W-:-:S04]  /*5cb0*/  LOP3.LUT R3, R0, 0xffff, R5, 0x80, !PT ;  /* 0x0000ffff00037812 */ /* 0x001fc800078e8005 */
[----:B------:R-:W-:-:S13]  /*5cc0*/  ISETP.NE.AND P0, PT, R3, R2, PT ;  /* 0x000000020300720c */ /* 0x000fda0003f05270 */
[----:B------:R-:W-:Y:S05]  /*5cd0*/  @P0 BRA `(.L_x_14) ;  /* 0x0000000000500947 */ /* 0x000fea0003800000 */
[----:B------:R-:W-:Y:S02]  /*5ce0*/  SHF.R.U32.HI R5, RZ, 0x10, R5 ;  /* 0x00000010ff057819 */ /* 0x000fe40000011605 */
[----:B------:R-:W-:-:S04]  /*5cf0*/  SHF.R.U32.HI R2, RZ, 0x10, R0 ;  /* 0x00000010ff027819 */ /* 0x000fc80000011600 */
[----:B------:R-:W-:-:S04]  /*5d00*/  LOP3.LUT R5, R5, R2, RZ, 0xc0, !PT ;  /* 0x0000000205057212 */ /* 0x000fc800078ec0ff */
[----:B------:R-:W-:-:S13]  /*5d10*/  ISETP.NE.AND P0, PT, R5, R2, PT ;  /* 0x000000020500720c */ /* 0x000fda0003f05270 */
[----:B------:R-:W-:Y:S05]  /*5d20*/  @P0 BRA `(.L_x_15) ;  /* 0x0000000000300947 */ /* 0x000fea0003800000 */
[----:B------:R-:W-:Y:S01]  /*5d30*/  R2UR UR4, R0 ;  /* 0x00000000000472ca */ /* 0x000fe200000e0000 */
[----:B------:R-:W-:Y:S01]  /*5d40*/  VOTEU.ANY UR5, UPT, PT ;  /* 0x0000000000057886 */ /* 0x000fe200038e0100 */
[----:B------:R-:W0:Y:S01]  /*5d50*/  S2R R0, SR_LANEID ;  /* 0x0000000000007919 */ /* 0x000e220000000000 */
[----:B------:R-:W-:-:S10]  /*5d60*/  UFLO.U32 UR5, UR5 ;  /* 0x00000005000572bd */ /* 0x000fd400080e0000 */
[----:B------:R-:W-:-:S06]  /*5d70*/  ULOP3.LUT UR4, URZ, UR4, URZ, 0x33, !UPT ;  /* 0x00000004ff047292 */ /* 0x000fcc000f8e33ff */
[----:B------:R-:W-:-:S04]  /*5d80*/  IMAD.U32 R2, RZ, RZ, UR4 ;  /* 0x00000004ff027e24 */ /* 0x000fc8000f8e00ff */
[----:B------:R-:W1:Y:S02]  /*5d90*/  REDUX UR7, R2 ;  /* 0x00000000020773c4 */ /* 0x000e640000000000 */
[----:B------:R3:W-:Y:S01]  /*5da0*/  UTCATOMSWS.AND URZ, UR4 ;  /* 0x0000000400ff79e3 */ /* 0x0007e20008000000 */
[----:B0-----:R-:W-:Y:S01]  /*5db0*/  ISETP.EQ.U32.AND P0, PT, R0, UR5, PT ;  /* 0x0000000500007c0c */ /* 0x001fe2000bf02070 */
[----:B-1----:R-:W-:-:S12]  /*5dc0*/  IMAD.U32 R0, RZ, RZ, UR7 ;  /* 0x00000007ff007e24 */ /* 0x002fd8000f8e00ff */
[----:B------:R3:W-:Y:S01]  /*5dd0*/  @P0 ATOMS.AND RZ, [UR6], R0 ;  /* 0x00000000ffff098c */ /* 0x0007e2000a800006 */
[----:B------:R-:W-:Y:S05]  /*5de0*/  BRA `(.L_x_13) ;  /* 0x0000000000147947 */ /* 0x000fea0003800000 */
.L_x_15:
[----:B------:R-:W-:-:S07]  /*5df0*/  MOV R2, 0x5e10 ;  /* 0x00005e1000027802 */ /* 0x000fce0000000f00 */
[----:B------:R-:W-:Y:S05]  /*5e00*/  CALL.REL.NOINC `($__internal_0_$__cuda_sm10x_tcgen05_guardrail_trap_col_being_dealloced_not_returned_by_alloc) ;  /* 0x00000000002c7944 */ /* 0x000fea0003c00000 */
[----:B------:R-:W-:Y:S05]  /*5e10*/  BRA `(.L_x_13) ;  /* 0x0000000000087947 */ /* 0x000fea0003800000 */
.L_x_14:
[----:B------:R-:W-:-:S07]  /*5e20*/  MOV R2, 0x5e40 ;  /* 0x00005e4000027802 */ /* 0x000fce0000000f00 */
[----:B------:R-:W-:Y:S05]  /*5e30*/  CALL.REL.NOINC `($__internal_2_$__cuda_sm10x_tcgen05_guardrail_trap_unallocated_columns_being_dealloced) ;  /* 0x0000000000387944 */ /* 0x000fea0003c00000 */
.L_x_13:
[----:B------:R-:W-:Y:S01]  /*5e40*/  NOP ;  /* 0x0000000000007918 */ /* 0x000fe20000000000 */
[----:B0--3--:R-:W-:Y:S05]  /*5e50*/  EXIT ;  /* 0x000000000000794d */ /* 0x009fea0003800000 */
.L_x_8:
[----:B------:R-:W0:Y:S02]  /*5e60*/  SYNCS.PHASECHK.TRANS64.TRYWAIT P6, [UR10], R131 ;  /* 0x00000083ff0075a7 */ /* 0x000e2400080c110a */
[----:B0-----:R-:W-:Y:S05]  /*5e70*/  @!P6 BRA `(.L_x_8) ;  /* 0xfffffffc00f8e947 */ /* 0x001fea000383ffff */
[----:B------:R-:W-:Y:S05]  /*5e80*/  BRA `(.L_x_16) ;  /* 0xffffffe000e07947 */ /* 0x000fea000383ffff */
.L_x_12:
[----:B------:R-:W1:Y:S02]  /*5e90*/  SYNCS.PHASECHK.TRANS64.TRYWAIT P0, [UR10], R2 ;  /* 0x00000002ff0075a7 */ /* 0x000e64000800110a */
[----:B-1----:R-:W-:Y:S05]  /*5ea0*/  @!P0 BRA `(.L_x_12) ;  /* 0xfffffffc00f88947 */ /* 0x002fea000383ffff */
[----:B------:R-:W-:Y:S05]  /*5eb0*/  BRA `(.L_x_11) ;  /* 0xfffffff4003c7947 */ /* 0x000fea000383ffff */
        .weak           $__internal_0_$__cuda_sm10x_tcgen05_guardrail_trap_col_being_dealloced_not_returned_by_alloc
        .type           $__internal_0_$__cuda_sm10x_tcgen05_guardrail_trap_col_being_dealloced_not_returned_by_alloc,@function
        .size           $__internal_0_$__cuda_sm10x_tcgen05_guardrail_trap_col_being_dealloced_not_returned_by_alloc,($__internal_1_$__cuda_sm10x_tcgen05_guardrail_trap_phase_invalid_during_alloc - $__internal_0_$__cuda_sm10x_tcgen05_guardrail_trap_col_being_dealloced_not_returned_by_alloc)
$__internal_0_$__cuda_sm10x_tcgen05_guardrail_trap_col_being_dealloced_not_returned_by_alloc:
[----:B------:R-:W-:Y:S05]  /*5ec0*/  BPT.TRAP 0x1 ;  /* 0x000000040000795c */ /* 0x000fea0000300000 */
[----:B------:R-:W-:-:S04]  /*5ed0*/  IMAD.MOV.U32 R3, RZ, RZ, 0x0 ;  /* 0x00000000ff037424 */ /* 0x000fc800078e00ff */
[----:B------:R-:W-:Y:S05]  /*5ee0*/  RET.REL.NODEC R2 `(matmul_kernel) ;  /* 0xffffffa002447950 */ /* 0x000fea0003c3ffff */
        .weak           $__internal_1_$__cuda_sm10x_tcgen05_guardrail_trap_phase_invalid_during_alloc
        .type           $__internal_1_$__cuda_sm10x_tcgen05_guardrail_trap_phase_invalid_during_alloc,@function
        .size           $__internal_1_$__cuda_sm10x_tcgen05_guardrail_trap_phase_invalid_during_alloc,($__internal_2_$__cuda_sm10x_tcgen05_guardrail_trap_unallocated_columns_being_dealloced - $__internal_1_$__cuda_sm10x_tcgen05_guardrail_trap_phase_invalid_during_alloc)
$__internal_1_$__cuda_sm10x_tcgen05_guardrail_trap_phase_invalid_during_alloc:
[----:B------:R-:W-:Y:S05]  /*5ef0*/  BPT.TRAP 0x1 ;  /* 0x000000040000795c */ /* 0x000fea0000300000 */
[----:B------:R-:W-:-:S04]  /*5f00*/  IMAD.MOV.U32 R3, RZ, RZ, 0x0 ;  /* 0x00000000ff037424 */ /* 0x000fc800078e00ff */
[----:B------:R-:W-:Y:S05]  /*5f10*/  RET.REL.NODEC R2 `(matmul_kernel) ;  /* 0xffffffa002387950 */ /* 0x000fea0003c3ffff */
        .weak           $__internal_2_$__cuda_sm10x_tcgen05_guardrail_trap_unallocated_columns_being_dealloced
        .type           $__internal_2_$__cuda_sm10x_tcgen05_guardrail_trap_unallocated_columns_being_dealloced,@function
        .size           $__internal_2_$__cuda_sm10x_tcgen05_guardrail_trap_unallocated_columns_being_dealloced,(.L_x_20 - $__internal_2_$__cuda_sm10x_tcgen05_guardrail_trap_unallocated_columns_being_dealloced)
$__internal_2_$__cuda_sm10x_tcgen05_guardrail_trap_unallocated_columns_being_dealloced:
[----:B------:R-:W-:Y:S05]  /*5f20*/  BPT.TRAP 0x1 ;  /* 0x000000040000795c */ /* 0x000fea0000300000 */
[----:B------:R-:W-:-:S04]  /*5f30*/  IMAD.MOV.U32 R3, RZ, RZ, 0x0 ;  /* 0x00000000ff037424 */ /* 0x000fc800078e00ff */
[----:B------:R-:W-:Y:S05]  /*5f40*/  RET.REL.NODEC R2 `(matmul_kernel) ;  /* 0xffffffa0022c7950 */ /* 0x000fea0003c3ffff */
.L_x_17:
[----:B------:R-:W-:-:S00]  /*5f50*/  BRA `(.L_x_17) ;  /* 0xfffffffc00fc7947 */ /* 0x000fc0000383ffff */
[----:B------:R-:W-:-:S00]  /*5f60*/  NOP ;  /* 0x0000000000007918 */ /* 0x000fc00000000000 */
        /* <DEDUP_REMOVED lines=9> */
.L_x_20:


//--------------------- .nv.shared.matmul_kernel  --------------------------
	.section	.nv.shared.matmul_kernel,"aw",@nobits
	.sectionflags	@""
	.align	16
	.zero		1024


//--------------------- .nv.shared.reserved.0     --------------------------
	.section	.nv.shared.reserved.0,"aw",@nobits
	.align	8
	.weak		__nv_reservedSMEM_offset_0_alias
	.size		__nv_reservedSMEM_offset_0_alias, 0, 64
	.other		__nv_reservedSMEM_offset_0_alias,@"STO_CUDA_RESERVED_SHARED STV_DEFAULT"
__nv_reservedSMEM_offset_0_alias:
	.zero		0
.nv.shared.reserved.0:
	.zero		64
	.weak		__nv_reservedSMEM_allocation_phase
	.type		__nv_reservedSMEM_allocation_phase,@object
	.size		__nv_reservedSMEM_allocation_phase,(.L_0 - __nv_reservedSMEM_allocation_phase)
__nv_reservedSMEM_allocation_phase:
	.zero		1
.L_0:
	.zero		7
	.weak		__nv_reservedSMEM_devtool_atexit_pc
	.type		__nv_reservedSMEM_devtool_atexit_pc,@object
	.size		__nv_reservedSMEM_devtool_atexit_pc,(__nv_reservedSMEM_allocation_mask - __nv_reservedSMEM_devtool_atexit_pc)
__nv_reservedSMEM_devtool_atexit_pc:
	.zero		8
	.weak		__nv_reservedSMEM_allocation_mask
	.type		__nv_reservedSMEM_allocation_mask,@object
	.size		__nv_reservedSMEM_allocation_mask,(.L_2 - __nv_reservedSMEM_allocation_mask)
__nv_reservedSMEM_allocation_mask:
	.zero		4
.L_2:


//--------------------- .nv.constant0.matmul_kernel --------------------------
	.section	.nv.constant0.matmul_kernel,"a",@progbits
	.sectionflags	@""
	.align	4
.nv.constant0.matmul_kernel:
	.zero		976


//--------------------- SYMBOLS --------------------------

	.type		.nv.reservedSmem.offset0,@object
	.size		.nv.reservedSmem.offset0,0x4
	.type		.nv.reservedSmem.cap,@object
	.size		.nv.reservedSmem.cap,0x4
